	.target	sm_90a

	.elftype	@"ET_EXEC"


//--------------------- .note.nv.tkinfo           --------------------------
	.section	.note.nv.tkinfo,"",@"SHT_NOTE"
	.sectionflags	@"SHF_NOTE_NV_TKINFO"
	.tkinfo
        /*0018*/ 	.word	0x00000002
        /*0030*/ 	.string	""
        /*0030*/ 	.string	"ptxas"
        /*0030*/ 	.string	"Cuda compilation tools, release 13.0, V13.0.88"
        /*0030*/ 	.string	"Build cuda_13.0.r13.0/compiler.36424714_0"
        /*0030*/ 	.string	"-v  -suppress-debug-info  -lineinfo  -arch sm_90a "



//--------------------- .note.nv.cuinfo           --------------------------
	.section	.note.nv.cuinfo,"",@"SHT_NOTE"
	.sectionflags	@"SHF_NOTE_NV_CUINFO"
        /*0018*/ 	.short	0x0002
        /*001a*/ 	.short	0x005a
        /*001c*/ 	.short	0x0082
	.zero		2


//--------------------- .nv.info                  --------------------------
	.section	.nv.info,"",@"SHT_CUDA_INFO"
	.align	4


	//----- nvinfo : EIATTR_REGCOUNT
	.align		4
        /*0000*/ 	.byte	0x04, 0x2f
        /*0002*/ 	.short	(.L_1 - .L_0)
	.align		4
.L_0:
        /*0004*/ 	.word	index@(matmul_kernel)
        /*0008*/ 	.word	0x000000ff


	//----- nvinfo : EIATTR_FRAME_SIZE
	.align		4
.L_1:
        /*000c*/ 	.byte	0x04, 0x11
        /*000e*/ 	.short	(.L_3 - .L_2)
	.align		4
.L_2:
        /*0010*/ 	.word	index@(matmul_kernel)
        /*0014*/ 	.word	0x00000000


	//----- nvinfo : EIATTR_MIN_STACK_SIZE
	.align		4
.L_3:
        /*0018*/ 	.byte	0x04, 0x12
        /*001a*/ 	.short	(.L_5 - .L_4)
	.align		4
.L_4:
        /*001c*/ 	.word	index@(matmul_kernel)
        /*0020*/ 	.word	0x00000000
.L_5:


//--------------------- .nv.compat                --------------------------
	.section	.nv.compat,"",@"SHT_CUDA_COMPAT_INFO"
	.align	4
        /*0000*/ 	.byte	0x02, 0x09, 0x01, 0x00, 0x02, 0x02, 0x04, 0x00, 0x02, 0x05, 0x05, 0x00, 0x03, 0x07, 0x01, 0x01
        /*0010*/ 	.byte	0x02, 0x03, 0x00, 0x00, 0x02, 0x06, 0x01, 0x00, 0x04, 0x0b, 0x08, 0x00, 0x00, 0x00, 0x00, 0x00
        /*0020*/ 	.byte	0x00, 0x00, 0x00, 0x00


//--------------------- .nv.info.matmul_kernel    --------------------------
	.section	.nv.info.matmul_kernel,"",@"SHT_CUDA_INFO"
	.sectionflags	@""
	.align	4


	//----- nvinfo : EIATTR_CUDA_API_VERSION
	.align		4
        /*0000*/ 	.byte	0x04, 0x37
        /*0002*/ 	.short	(.L_7 - .L_6)
.L_6:
        /*0004*/ 	.word	0x00000082


	//----- nvinfo : EIATTR_KPARAM_INFO
	.align		4
.L_7:
        /*0008*/ 	.byte	0x04, 0x17
        /*000a*/ 	.short	(.L_9 - .L_8)
.L_8:
        /*000c*/ 	.word	0x00000000
        /*0010*/ 	.short	0x000d
        /*0012*/ 	.short	0x0048
        /*0014*/ 	.byte	0x00, 0xf4, 0x21, 0x00


	//----- nvinfo : EIATTR_KPARAM_INFO
	.align		4
.L_9:
        /*0018*/ 	.byte	0x04, 0x17
        /*001a*/ 	.short	(.L_11 - .L_10)
.L_10:
        /*001c*/ 	.word	0x00000000
        /*0020*/ 	.short	0x000c
        /*0022*/ 	.short	0x0040
        /*0024*/ 	.byte	0x00, 0xf4, 0x21, 0x00


	//----- nvinfo : EIATTR_KPARAM_INFO
	.align		4
.L_11:
        /*0028*/ 	.byte	0x04, 0x17
        /*002a*/ 	.short	(.L_13 - .L_12)
.L_12:
        /*002c*/ 	.word	0x00000000
        /*0030*/ 	.short	0x000b
        /*0032*/ 	.short	0x0038
        /*0034*/ 	.byte	0x00, 0xf0, 0x11, 0x00


	//----- nvinfo : EIATTR_KPARAM_INFO
	.align		4
.L_13:
        /*0038*/ 	.byte	0x04, 0x17
        /*003a*/ 	.short	(.L_15 - .L_14)
.L_14:
        /*003c*/ 	.word	0x00000000
        /*0040*/ 	.short	0x000a
        /*0042*/ 	.short	0x0034
        /*0044*/ 	.byte	0x00, 0xf0, 0x11, 0x00


	//----- nvinfo : EIATTR_KPARAM_INFO
	.align		4
.L_15:
        /*0048*/ 	.byte	0x04, 0x17
        /*004a*/ 	.short	(.L_17 - .L_16)
.L_16:
        /*004c*/ 	.word	0x00000000
        /*0050*/ 	.short	0x0009
        /*0052*/ 	.short	0x0030
        /*0054*/ 	.byte	0x00, 0xf0, 0x11, 0x00


	//----- nvinfo : EIATTR_KPARAM_INFO
	.align		4
.L_17:
        /*0058*/ 	.byte	0x04, 0x17
        /*005a*/ 	.short	(.L_19 - .L_18)
.L_18:
        /*005c*/ 	.word	0x00000000
        /*0060*/ 	.short	0x0008
        /*0062*/ 	.short	0x002c
        /*0064*/ 	.byte	0x00, 0xf0, 0x11, 0x00


	//----- nvinfo : EIATTR_KPARAM_INFO
	.align		4
.L_19:
        /*0068*/ 	.byte	0x04, 0x17
        /*006a*/ 	.short	(.L_21 - .L_20)
.L_20:
        /*006c*/ 	.word	0x00000000
        /*0070*/ 	.short	0x0007
        /*0072*/ 	.short	0x0028
        /*0074*/ 	.byte	0x00, 0xf0, 0x11, 0x00


	//----- nvinfo : EIATTR_KPARAM_INFO
	.align		4
.L_21:
        /*0078*/ 	.byte	0x04, 0x17
        /*007a*/ 	.short	(.L_23 - .L_22)
.L_22:
        /*007c*/ 	.word	0x00000000
        /*0080*/ 	.short	0x0006
        /*0082*/ 	.short	0x0024
        /*0084*/ 	.byte	0x00, 0xf0, 0x11, 0x00


	//----- nvinfo : EIATTR_KPARAM_INFO
	.align		4
.L_23:
        /*0088*/ 	.byte	0x04, 0x17
        /*008a*/ 	.short	(.L_25 - .L_24)
.L_24:
        /*008c*/ 	.word	0x00000000
        /*0090*/ 	.short	0x0005
        /*0092*/ 	.short	0x0020
        /*0094*/ 	.byte	0x00, 0xf0, 0x11, 0x00


	//----- nvinfo : EIATTR_KPARAM_INFO
	.align		4
.L_25:
        /*0098*/ 	.byte	0x04, 0x17
        /*009a*/ 	.short	(.L_27 - .L_26)
.L_26:
        /*009c*/ 	.word	0x00000000
        /*00a0*/ 	.short	0x0004
        /*00a2*/ 	.short	0x001c
        /*00a4*/ 	.byte	0x00, 0xf0, 0x11, 0x00


	//----- nvinfo : EIATTR_KPARAM_INFO
	.align		4
.L_27:
        /*00a8*/ 	.byte	0x04, 0x17
        /*00aa*/ 	.short	(.L_29 - .L_28)
.L_28:
        /*00ac*/ 	.word	0x00000000
        /*00b0*/ 	.short	0x0003
        /*00b2*/ 	.short	0x0018
        /*00b4*/ 	.byte	0x00, 0xf0, 0x11, 0x00


	//----- nvinfo : EIATTR_KPARAM_INFO
	.align		4
.L_29:
        /*00b8*/ 	.byte	0x04, 0x17
        /*00ba*/ 	.short	(.L_31 - .L_30)
.L_30:
        /*00bc*/ 	.word	0x00000000
        /*00c0*/ 	.short	0x0002
        /*00c2*/ 	.short	0x0010
        /*00c4*/ 	.byte	0x00, 0xf4, 0x21, 0x00


	//----- nvinfo : EIATTR_KPARAM_INFO
	.align		4
.L_31:
        /*00c8*/ 	.byte	0x04, 0x17
        /*00ca*/ 	.short	(.L_33 - .L_32)
.L_32:
        /*00cc*/ 	.word	0x00000000
        /*00d0*/ 	.short	0x0001
        /*00d2*/ 	.short	0x0008
        /*00d4*/ 	.byte	0x00, 0xf4, 0x21, 0x00


	//----- nvinfo : EIATTR_KPARAM_INFO
	.align		4
.L_33:
        /*00d8*/ 	.byte	0x04, 0x17
        /*00da*/ 	.short	(.L_35 - .L_34)
.L_34:
        /*00dc*/ 	.word	0x00000000
        /*00e0*/ 	.short	0x0000
        /*00e2*/ 	.short	0x0000
        /*00e4*/ 	.byte	0x00, 0xf4, 0x21, 0x00


	//----- nvinfo : EIATTR_SPARSE_MMA_MASK
	.align		4
.L_35:
        /*00e8*/ 	.byte	0x03, 0x50
        /*00ea*/ 	.short	0x0000


	//----- nvinfo : EIATTR_MAXREG_COUNT
	.align		4
        /*00ec*/ 	.byte	0x03, 0x1b
        /*00ee*/ 	.short	0x00ff


	//----- nvinfo : EIATTR_NUM_BARRIERS
	.align		4
        /*00f0*/ 	.byte	0x02, 0x4c
        /*00f2*/ 	.byte	0x01
	.zero		1


	//----- nvinfo : EIATTR_MERCURY_ISA_VERSION
	.align		4
        /*00f4*/ 	.byte	0x03, 0x5f
        /*00f6*/ 	.short	0x0101


	//----- nvinfo : EIATTR_EXIT_INSTR_OFFSETS
	.align		4
        /*00f8*/ 	.byte	0x04, 0x1c
        /*00fa*/ 	.short	(.L_37 - .L_36)


	//   ....[0]....
.L_36:
        /*00fc*/ 	.word	0x00008c70


	//   ....[1]....
        /*0100*/ 	.word	0x00008c90


	//----- nvinfo : EIATTR_REQNTID
	.align		4
.L_37:
        /*0104*/ 	.byte	0x04, 0x10
        /*0106*/ 	.short	(.L_39 - .L_38)
.L_38:
        /*0108*/ 	.word	0x00000080
        /*010c*/ 	.word	0x00000001
        /*0110*/ 	.word	0x00000001


	//----- nvinfo : EIATTR_CBANK_PARAM_SIZE
	.align		4
.L_39:
        /*0114*/ 	.byte	0x03, 0x19
        /*0116*/ 	.short	0x0050


	//----- nvinfo : EIATTR_PARAM_CBANK
	.align		4
        /*0118*/ 	.byte	0x04, 0x0a
        /*011a*/ 	.short	(.L_41 - .L_40)
	.align		4
.L_40:
        /*011c*/ 	.word	index@(.nv.constant0.matmul_kernel)
        /*0120*/ 	.short	0x0210
        /*0122*/ 	.short	0x0050


	//----- nvinfo : EIATTR_SW_WAR
	.align		4
.L_41:
        /*0124*/ 	.byte	0x04, 0x36
        /*0126*/ 	.short	(.L_43 - .L_42)
.L_42:
        /*0128*/ 	.word	0x00000008
.L_43:


//--------------------- .nv.callgraph             --------------------------
	.section	.nv.callgraph,"",@"SHT_CUDA_CALLGRAPH"
	.align	4
	.sectionentsize	8
	.align		4
        /*0000*/ 	.word	0x00000000
	.align		4
        /*0004*/ 	.word	0xffffffff
	.align		4
        /*0008*/ 	.word	0x00000000
	.align		4
        /*000c*/ 	.word	0xfffffffe
	.align		4
        /*0010*/ 	.word	0x00000000
	.align		4
        /*0014*/ 	.word	0xfffffffd
	.align		4
        /*0018*/ 	.word	0x00000000
	.align		4
        /*001c*/ 	.word	0xfffffffc


//--------------------- .text.matmul_kernel       --------------------------
	.section	.text.matmul_kernel,"ax",@progbits
	.align	128
        .global         matmul_kernel
        .type           matmul_kernel,@function
        .size           matmul_kernel,(.L_x_3 - matmul_kernel)
        .other          matmul_kernel,@"STO_CUDA_ENTRY STV_DEFAULT"
matmul_kernel:
.text.matmul_kernel:
[----:B------:R-:W-:Y:S08]  /*0000*/  LDC R1, c[0x0][0x28] ;  /* 0x00000a00ff017b82 */ /* 0x000ff00000000800 */
[----:B------:R-:W1:Y:S01]  /*0010*/  LDC.64 R138, c[0x0][0x228] ;  /* 0x00008a00ff8a7b82 */ /* 0x000e620000000a00 */
[----:B------:R-:W2:Y:S01]  /*0020*/  S2R R5, SR_CTAID.X ;  /* 0x0000000000057919 */ /* 0x000ea20000002500 */
[----:B------:R-:W-:Y:S01]  /*0030*/  ULDC.64 UR12, c[0x0][0x230] ;  /* 0x00008c00000c7ab9 */ /* 0x000fe20000000a00 */
[----:B------:R-:W-:Y:S01]  /*0040*/  ULDC.64 UR10, c[0x0][0x210] ;  /* 0x00008400000a7ab9 */ /* 0x000fe20000000a00 */
[----:B------:R-:W-:Y:S01]  /*0050*/  UIADD3 UR4, UR12, 0x3f, URZ ;  /* 0x0000003f0c047890 */ /* 0x000fe2000fffe03f */
[----:B------:R-:W3:Y:S01]  /*0060*/  S2R R12, SR_TID.X ;  /* 0x00000000000c7919 */ /* 0x000ee20000002100 */
[----:B------:R-:W-:-:S02]  /*0070*/  UIADD3 UR8, UR12, -0x40, URZ ;  /* 0xffffffc00c087890 */ /* 0x000fc4000fffe03f */
[----:B------:R-:W-:Y:S01]  /*0080*/  UISETP.GT.AND UP0, UPT, UR4, 0x3f, UPT ;  /* 0x0000003f0400788c */ /* 0x000fe2000bf04270 */
[----:B------:R-:W4:Y:S01]  /*0090*/  LDC.64 R66, c[0x0][0x238] ;  /* 0x00008e00ff427b82 */ /* 0x000f220000000a00 */
[----:B------:R-:W-:Y:S01]  /*00a0*/  ULDC UR9, c[0x0][0x240] ;  /* 0x0000900000097ab9 */ /* 0x000fe20000000800 */
[----:B------:R-:W-:Y:S01]  /*00b0*/  ULDC.64 UR14, c[0x0][0x218] ;  /* 0x00008600000e7ab9 */ /* 0x000fe20000000a00 */
[----:B------:R-:W-:Y:S02]  /*00c0*/  USEL UR6, URZ, 0x4, !UP0 ;  /* 0x000000043f067887 */ /* 0x000fe4000c000000 */
[----:B------:R-:W-:Y:S01]  /*00d0*/  UISETP.GT.AND UP0, UPT, UR4, 0x7f, UPT ;  /* 0x0000007f0400788c */ /* 0x000fe2000bf04270 */
[----:B------:R-:W-:Y:S02]  /*00e0*/  UMOV UR7, 0x400 ;  /* 0x0000040000077882 */ /* 0x000fe40000000000 */
[----:B------:R-:W5:Y:S01]  /*00f0*/  S2UR UR5, SR_CgaCtaId ;  /* 0x00000000000579c3 */ /* 0x000f620000008800 */
[----:B------:R-:W-:Y:S01]  /*0100*/  ULDC.64 UR16, c[0x0][0x208] ;  /* 0x0000820000107ab9 */ /* 0x000fe20000000a00 */
[----:B-1----:R-:W-:-:S05]  /*0110*/  VIADD R0, R139, 0x3f ;  /* 0x0000003f8b007836 */ /* 0x002fca0000000000 */
[----:B------:R-:W-:-:S04]  /*0120*/  SHF.R.S32.HI R3, RZ, 0x1f, R0 ;  /* 0x0000001fff037819 */ /* 0x000fc80000011400 */
[----:B------:R-:W-:Y:S02]  /*0130*/  LEA.HI R3, R3, R0, RZ, 0x6 ;  /* 0x0000000003037211 */ /* 0x000fe400078f30ff */
[----:B--2---:R-:W-:Y:S02]  /*0140*/  IABS R8, R5 ;  /* 0x0000000500087213 */ /* 0x004fe40000000000 */
[----:B------:R-:W-:Y:S02]  /*0150*/  SHF.R.S32.HI R3, RZ, 0x6, R3 ;  /* 0x00000006ff037819 */ /* 0x000fe40000011403 */
[----:B---3--:R-:W-:Y:S01]  /*0160*/  LOP3.LUT R56, R12, 0x3f, RZ, 0xc0, !PT ;  /* 0x0000003f0c387812 */ /* 0x008fe200078ec0ff */
[----:B-----5:R-:W-:Y:S02]  /*0170*/  ULEA UR7, UR5, UR7, 0x18 ;  /* 0x0000000705077291 */ /* 0x020fe4000f8ec03f */
[----:B------:R-:W-:Y:S02]  /*0180*/  IMAD.SHL.U32 R4, R3, 0x4, RZ ;  /* 0x0000000403047824 */ /* 0x000fe400078e00ff */
[----:B------:R-:W-:-:S02]  /*0190*/  IMAD.SHL.U32 R13, R56, 0x80, RZ ;  /* 0x00000080380d7824 */ /* 0x000fc400078e00ff */
[----:B----4-:R-:W-:Y:S01]  /*01a0*/  IMAD R156, R56, R67, RZ ;  /* 0x00000043389c7224 */ /* 0x010fe200078e02ff */
[-C--:B------:R-:W-:Y:S02]  /*01b0*/  IABS R7, R4.reuse ;  /* 0x0000000400077213 */ /* 0x080fe40000000000 */
[----:B------:R-:W-:Y:S02]  /*01c0*/  IABS R10, R4 ;  /* 0x00000004000a7213 */ /* 0x000fe40000000000 */
[----:B------:R-:W1:Y:S08]  /*01d0*/  I2F.RP R0, R7 ;  /* 0x0000000700007306 */ /* 0x000e700000209400 */
[----:B-1----:R-:W1:Y:S02]  /*01e0*/  MUFU.RCP R0, R0 ;  /* 0x0000000000007308 */ /* 0x002e640000001000 */
[----:B-1----:R-:W-:-:S02]  /*01f0*/  VIADD R2, R0, 0xffffffe ;  /* 0x0ffffffe00027836 */ /* 0x002fc40000000000 */
[----:B------:R-:W-:Y:S01]  /*0200*/  IMAD.MOV R0, RZ, RZ, -R10 ;  /* 0x000000ffff007224 */ /* 0x000fe200078e0a0a */
[----:B------:R-:W-:-:S03]  /*0210*/  IABS R10, R139 ;  /* 0x0000008b000a7213 */ /* 0x000fc60000000000 */
[----:B------:R1:W2:Y:S02]  /*0220*/  F2I.FTZ.U32.TRUNC.NTZ R3, R2 ;  /* 0x0000000200037305 */ /* 0x0002a4000021f000 */
[----:B-1----:R-:W-:Y:S02]  /*0230*/  IMAD.MOV.U32 R2, RZ, RZ, RZ ;  /* 0x000000ffff027224 */ /* 0x002fe400078e00ff */
[----:B--2---:R-:W-:-:S04]  /*0240*/  IMAD.MOV R6, RZ, RZ, -R3 ;  /* 0x000000ffff067224 */ /* 0x004fc800078e0a03 */
[----:B------:R-:W-:Y:S02]  /*0250*/  IMAD R9, R6, R7, RZ ;  /* 0x0000000706097224 */ /* 0x000fe400078e02ff */
[----:B------:R-:W-:Y:S02]  /*0260*/  IMAD.MOV.U32 R6, RZ, RZ, R8 ;  /* 0x000000ffff067224 */ /* 0x000fe400078e0008 */
[----:B------:R-:W-:Y:S01]  /*0270*/  IMAD.HI.U32 R3, R3, R9, R2 ;  /* 0x0000000903037227 */ /* 0x000fe200078e0002 */
[----:B------:R-:W-:-:S05]  /*0280*/  IABS R9, R138 ;  /* 0x0000008a00097213 */ /* 0x000fca0000000000 */
[----:B------:R-:W-:-:S04]  /*0290*/  IMAD.HI.U32 R3, R3, R6, RZ ;  /* 0x0000000603037227 */ /* 0x000fc800078e00ff */
[----:B------:R-:W-:Y:S02]  /*02a0*/  IMAD R0, R3, R0, R6 ;  /* 0x0000000003007224 */ /* 0x000fe400078e0206 */
[----:B------:R-:W1:Y:S03]  /*02b0*/  I2F.RP R6, R10 ;  /* 0x0000000a00067306 */ /* 0x000e660000209400 */
[----:B------:R-:W-:-:S05]  /*02c0*/  ISETP.GT.U32.AND P1, PT, R7, R0, PT ;  /* 0x000000000700720c */ /* 0x000fca0003f24070 */
[----:B-1----:R-:W1:Y:S08]  /*02d0*/  MUFU.RCP R6, R6 ;  /* 0x0000000600067308 */ /* 0x002e700000001000 */
[----:B------:R-:W-:Y:S02]  /*02e0*/  @!P1 IMAD.IADD R0, R0, 0x1, -R7 ;  /* 0x0000000100009824 */ /* 0x000fe400078e0a07 */
[----:B------:R-:W-:Y:S01]  /*02f0*/  @!P1 VIADD R3, R3, 0x1 ;  /* 0x0000000103039836 */ /* 0x000fe20000000000 */
[----:B------:R-:W-:-:S02]  /*0300*/  ISETP.NE.AND P1, PT, R4, RZ, PT ;  /* 0x000000ff0400720c */ /* 0x000fc40003f25270 */
[----:B------:R-:W-:Y:S02]  /*0310*/  ISETP.GE.U32.AND P0, PT, R0, R7, PT ;  /* 0x000000070000720c */ /* 0x000fe40003f06070 */
[----:B------:R-:W-:-:S04]  /*0320*/  LOP3.LUT R0, R5, R4, RZ, 0x3c, !PT ;  /* 0x0000000405007212 */ /* 0x000fc800078e3cff */
[----:B------:R-:W-:Y:S01]  /*0330*/  ISETP.GE.AND P2, PT, R0, RZ, PT ;  /* 0x000000ff0000720c */ /* 0x000fe20003f46270 */
[----:B------:R-:W-:Y:S02]  /*0340*/  VIADD R0, R138, 0x3f ;  /* 0x0000003f8a007836 */ /* 0x000fe40000000000 */
[----:B-1----:R-:W-:-:S04]  /*0350*/  VIADD R7, R6, 0xffffffe ;  /* 0x0ffffffe06077836 */ /* 0x002fc80000000000 */
[----:B------:R-:W-:-:S04]  /*0360*/  @P0 VIADD R3, R3, 0x1 ;  /* 0x0000000103030836 */ /* 0x000fc80000000000 */
[----:B------:R-:W-:Y:S01]  /*0370*/  IMAD.MOV.U32 R2, RZ, RZ, R3 ;  /* 0x000000ffff027224 */ /* 0x000fe200078e0003 */
[----:B------:R-:W-:Y:S01]  /*0380*/  SHF.R.S32.HI R3, RZ, 0x1f, R0 ;  /* 0x0000001fff037819 */ /* 0x000fe20000011400 */
[----:B------:R-:W-:Y:S02]  /*0390*/  F2I.FTZ.U32.TRUNC.NTZ R7, R7 ;  /* 0x0000000700077305 */ /* 0x000fe4000021f000 */
[----:B------:R-:W-:Y:S01]  /*03a0*/  @!P2 IMAD.MOV R2, RZ, RZ, -R2 ;  /* 0x000000ffff02a224 */ /* 0x000fe200078e0a02 */
[----:B------:R-:W-:Y:S02]  /*03b0*/  @!P1 LOP3.LUT R2, RZ, R4, RZ, 0x33, !PT ;  /* 0x00000004ff029212 */ /* 0x000fe400078e33ff */
[----:B------:R-:W-:-:S03]  /*03c0*/  LEA.HI R0, R3, R0, RZ, 0x6 ;  /* 0x0000000003007211 */ /* 0x000fc600078f30ff */
[----:B------:R-:W-:Y:S02]  /*03d0*/  IMAD.SHL.U32 R11, R2, 0x4, RZ ;  /* 0x00000004020b7824 */ /* 0x000fe400078e00ff */
[----:B------:R-:W-:-:S03]  /*03e0*/  IMAD.MOV R2, RZ, RZ, -R2 ;  /* 0x000000ffff027224 */ /* 0x000fc600078e0a02 */
[----:B------:R-:W-:Y:S01]  /*03f0*/  LEA.HI.SX32 R0, R0, -R11, 0x1a ;  /* 0x8000000b00007211 */ /* 0x000fe200078fd2ff */
[----:B------:R-:W-:Y:S02]  /*0400*/  IMAD R14, R4, R2, R5 ;  /* 0x00000002040e7224 */ /* 0x000fe400078e0205 */
[----:B------:R-:W-:Y:S01]  /*0410*/  IMAD.MOV.U32 R2, RZ, RZ, RZ ;  /* 0x000000ffff027224 */ /* 0x000fe200078e00ff */
[----:B------:R-:W-:-:S04]  /*0420*/  VIMNMX R19, R0, 0x4, PT ;  /* 0x0000000400137848 */ /* 0x000fc80003fe0100 */
[-C--:B------:R-:W-:Y:S02]  /*0430*/  IABS R17, R19.reuse ;  /* 0x0000001300117213 */ /* 0x080fe40000000000 */
[----:B------:R-:W-:Y:S02]  /*0440*/  IABS R4, R19 ;  /* 0x0000001300047213 */ /* 0x000fe40000000000 */
[----:B------:R-:W1:Y:S03]  /*0450*/  I2F.RP R0, R17 ;  /* 0x0000001100007306 */ /* 0x000e660000209400 */
[----:B------:R-:W-:-:S05]  /*0460*/  IMAD.MOV R4, RZ, RZ, -R4 ;  /* 0x000000ffff047224 */ /* 0x000fca00078e0a04 */
[----:B-1----:R-:W1:Y:S02]  /*0470*/  MUFU.RCP R0, R0 ;  /* 0x0000000000007308 */ /* 0x002e640000001000 */
[----:B-1----:R-:W-:Y:S01]  /*0480*/  VIADD R3, R0, 0xffffffe ;  /* 0x0ffffffe00037836 */ /* 0x002fe20000000000 */
[----:B------:R-:W-:-:S05]  /*0490*/  IABS R0, R14 ;  /* 0x0000000e00007213 */ /* 0x000fca0000000000 */
[----:B------:R-:W1:Y:S02]  /*04a0*/  F2I.FTZ.U32.TRUNC.NTZ R3, R3 ;  /* 0x0000000300037305 */ /* 0x000e64000021f000 */
[----:B-1----:R-:W-:-:S04]  /*04b0*/  IMAD.MOV R8, RZ, RZ, -R3 ;  /* 0x000000ffff087224 */ /* 0x002fc800078e0a03 */
[----:B------:R-:W-:Y:S02]  /*04c0*/  IMAD R5, R8, R17, RZ ;  /* 0x0000001108057224 */ /* 0x000fe400078e02ff */
[----:B------:R-:W-:Y:S02]  /*04d0*/  IMAD.SHL.U32 R8, R12, 0x4, RZ ;  /* 0x000000040c087824 */ /* 0x000fe400078e00ff */
[----:B------:R-:W-:Y:S02]  /*04e0*/  IMAD.HI.U32 R2, R3, R5, R2 ;  /* 0x0000000503027227 */ /* 0x000fe400078e0002 */
[----:B------:R-:W1:Y:S04]  /*04f0*/  I2F.RP R5, R9 ;  /* 0x0000000900057306 */ /* 0x000e680000209400 */
[----:B------:R-:W-:Y:S01]  /*0500*/  IMAD.HI.U32 R3, R2, R0, RZ ;  /* 0x0000000002037227 */ /* 0x000fe200078e00ff */
[----:B------:R-:W-:-:S03]  /*0510*/  SHF.R.S32.HI R2, RZ, 0x6, R12 ;  /* 0x00000006ff027819 */ /* 0x000fc6000001140c */
[----:B------:R-:W-:Y:S01]  /*0520*/  IMAD R0, R3, R4, R0 ;  /* 0x0000000403007224 */ /* 0x000fe200078e0200 */
[----:B------:R-:W-:Y:S02]  /*0530*/  SGXT R2, R2, 0x1 ;  /* 0x000000010202781a */ /* 0x000fe40000000200 */
[----:B------:R-:W-:Y:S02]  /*0540*/  LOP3.LUT R4, R12, 0x40, RZ, 0xc0, !PT ;  /* 0x000000400c047812 */ /* 0x000fe400078ec0ff */
[----:B------:R-:W-:Y:S01]  /*0550*/  ISETP.GT.U32.AND P1, PT, R17, R0, PT ;  /* 0x000000001100720c */ /* 0x000fe20003f24070 */
[----:B-1----:R-:W1:Y:S01]  /*0560*/  MUFU.RCP R5, R5 ;  /* 0x0000000500057308 */ /* 0x002e620000001000 */
[----:B------:R-:W-:Y:S01]  /*0570*/  LOP3.LUT R15, R2, 0x90, RZ, 0xc0, !PT ;  /* 0x00000090020f7812 */ /* 0x000fe200078ec0ff */
[----:B------:R-:W-:Y:S01]  /*0580*/  IMAD.SHL.U32 R2, R12, 0x10, RZ ;  /* 0x000000100c027824 */ /* 0x000fe200078e00ff */
[----:B------:R-:W-:Y:S02]  /*0590*/  LEA.HI R13, R4, R13, RZ, 0x1c ;  /* 0x0000000d040d7211 */ /* 0x000fe400078fe0ff */
[----:B------:R-:W-:-:S02]  /*05a0*/  SHF.R.U32.HI R4, RZ, 0x6, R12 ;  /* 0x00000006ff047819 */ /* 0x000fc4000001160c */
[----:B------:R-:W-:-:S05]  /*05b0*/  LOP3.LUT R15, R15, 0x7c, R8, 0x78, !PT ;  /* 0x0000007c0f0f7812 */ /* 0x000fca00078e7808 */
[----:B------:R-:W-:Y:S02]  /*05c0*/  @!P1 IMAD.IADD R0, R0, 0x1, -R17 ;  /* 0x0000000100009824 */ /* 0x000fe400078e0a11 */
[----:B------:R-:W-:Y:S01]  /*05d0*/  @!P1 VIADD R3, R3, 0x1 ;  /* 0x0000000103039836 */ /* 0x000fe20000000000 */
[----:B------:R-:W-:Y:S02]  /*05e0*/  ISETP.NE.AND P1, PT, R19, RZ, PT ;  /* 0x000000ff1300720c */ /* 0x000fe40003f25270 */
[----:B------:R-:W-:Y:S01]  /*05f0*/  ISETP.GE.U32.AND P0, PT, R0, R17, PT ;  /* 0x000000110000720c */ /* 0x000fe20003f06070 */
[----:B-1----:R-:W-:Y:S01]  /*0600*/  VIADD R5, R5, 0xffffffe ;  /* 0x0ffffffe05057836 */ /* 0x002fe20000000000 */
[----:B------:R-:W-:Y:S02]  /*0610*/  LOP3.LUT R0, R2, 0x70, RZ, 0xc0, !PT ;  /* 0x0000007002007812 */ /* 0x000fe400078ec0ff */
[----:B------:R-:W-:-:S03]  /*0620*/  LOP3.LUT R2, R14, R19, RZ, 0x3c, !PT ;  /* 0x000000130e027212 */ /* 0x000fc600078e3cff */
[----:B------:R-:W1:Y:S01]  /*0630*/  F2I.FTZ.U32.TRUNC.NTZ R5, R5 ;  /* 0x0000000500057305 */ /* 0x000e62000021f000 */
[----:B------:R-:W-:Y:S01]  /*0640*/  ISETP.GE.AND P2, PT, R2, RZ, PT ;  /* 0x000000ff0200720c */ /* 0x000fe20003f46270 */
[----:B------:R-:W-:Y:S01]  /*0650*/  IMAD.IADD R0, R0, 0x1, R13 ;  /* 0x0000000100007824 */ /* 0x000fe200078e020d */
[----:B------:R-:W-:Y:S01]  /*0660*/  SGXT.U32 R2, R4, 0x1 ;  /* 0x000000010402781a */ /* 0x000fe20000000000 */
[----:B------:R-:W-:Y:S02]  /*0670*/  IMAD.SHL.U32 R4, R12, 0x100, RZ ;  /* 0x000001000c047824 */ /* 0x000fe400078e00ff */
[----:B------:R-:W-:Y:S01]  /*0680*/  @P0 VIADD R3, R3, 0x1 ;  /* 0x0000000103030836 */ /* 0x000fe20000000000 */
[C---:B------:R-:W-:Y:S01]  /*0690*/  ISETP.GE.AND P0, PT, R2.reuse, UR12, PT ;  /* 0x0000000c02007c0c */ /* 0x040fe2000bf06270 */
[----:B------:R-:W-:Y:S01]  /*06a0*/  IMAD.MOV R13, RZ, RZ, -R7 ;  /* 0x000000ffff0d7224 */ /* 0x000fe200078e0a07 */
[----:B------:R-:W-:Y:S01]  /*06b0*/  LOP3.LUT R207, R2, 0x2, RZ, 0xfc, !PT ;  /* 0x0000000202cf7812 */ /* 0x000fe200078efcff */
[----:B------:R-:W-:Y:S01]  /*06c0*/  IMAD.MOV.U32 R8, RZ, RZ, R3 ;  /* 0x000000ffff087224 */ /* 0x000fe200078e0003 */
[----:B------:R-:W-:Y:S01]  /*06d0*/  LOP3.LUT R3, R15, 0x2000, R4, 0xf8, !PT ;  /* 0x000020000f037812 */ /* 0x000fe200078ef804 */
[----:B------:R-:W-:Y:S01]  /*06e0*/  IMAD R15, R13, R10, RZ ;  /* 0x0000000a0d0f7224 */ /* 0x000fe200078e02ff */
[----:B------:R-:W-:Y:S01]  /*06f0*/  SEL R12, RZ, UR6, P0 ;  /* 0x00000006ff0c7c07 */ /* 0x000fe20008000000 */
[----:B------:R-:W-:Y:S01]  /*0700*/  @!P2 IMAD.MOV R8, RZ, RZ, -R8 ;  /* 0x000000ffff08a224 */ /* 0x000fe200078e0a08 */
[----:B------:R-:W-:Y:S01]  /*0710*/  @!P1 LOP3.LUT R8, RZ, R19, RZ, 0x33, !PT ;  /* 0x00000013ff089212 */ /* 0x000fe200078e33ff */
[----:B-1----:R-:W-:Y:S01]  /*0720*/  IMAD.MOV R6, RZ, RZ, -R5 ;  /* 0x000000ffff067224 */ /* 0x002fe200078e0a05 */
[----:B------:R-:W-:Y:S01]  /*0730*/  ISETP.NE.U32.AND P4, PT, R12, RZ, PT ;  /* 0x000000ff0c00720c */ /* 0x000fe20003f85070 */
[----:B------:R-:W-:Y:S01]  /*0740*/  VIADD R243, R0, UR7 ;  /* 0x0000000700f37c36 */ /* 0x000fe20008000000 */
[C---:B------:R-:W-:Y:S01]  /*0750*/  LOP3.LUT R251, R2.reuse, 0x20, RZ, 0xfc, !PT ;  /* 0x0000002002fb7812 */ /* 0x040fe200078efcff */
[----:B------:R-:W-:Y:S01]  /*0760*/  IMAD.MOV.U32 R4, RZ, RZ, R6 ;  /* 0x000000ffff047224 */ /* 0x000fe200078e0006 */
[C---:B------:R-:W-:Y:S01]  /*0770*/  LOP3.LUT R248, R2.reuse, 0x22, RZ, 0xfc, !PT ;  /* 0x0000002202f87812 */ /* 0x040fe200078efcff */
[----:B------:R-:W-:Y:S01]  /*0780*/  IMAD.MOV.U32 R6, RZ, RZ, RZ ;  /* 0x000000ffff067224 */ /* 0x000fe200078e00ff */
[C---:B------:R-:W-:Y:S01]  /*0790*/  LOP3.LUT R246, R2.reuse, 0x4, RZ, 0xfc, !PT ;  /* 0x0000000402f67812 */ /* 0x040fe200078efcff */
[----:B------:R-:W-:Y:S01]  /*07a0*/  IMAD.MOV R12, RZ, RZ, -R8 ;  /* 0x000000ffff0c7224 */ /* 0x000fe200078e0a08 */
[C---:B------:R-:W-:Y:S01]  /*07b0*/  LOP3.LUT R206, R2.reuse, 0x6, RZ, 0xfc, !PT ;  /* 0x0000000602ce7812 */ /* 0x040fe200078efcff */
[----:B------:R-:W-:Y:S01]  /*07c0*/  IMAD.HI.U32 R6, R7, R15, R6 ;  /* 0x0000000f07067227 */ /* 0x000fe200078e0006 */
[----:B------:R-:W-:-:S02]  /*07d0*/  LOP3.LUT R250, R2, 0x24, RZ, 0xfc, !PT ;  /* 0x0000002402fa7812 */ /* 0x000fc400078efcff */
[----:B------:R-:W-:Y:S01]  /*07e0*/  LOP3.LUT R249, R2, 0x26, RZ, 0xfc, !PT ;  /* 0x0000002602f97812 */ /* 0x000fe200078efcff */
[----:B------:R-:W-:Y:S01]  /*07f0*/  IMAD.SHL.U32 R7, R8, 0x40, RZ ;  /* 0x0000004008077824 */ /* 0x000fe200078e00ff */
[----:B------:R-:W-:Y:S01]  /*0800*/  LOP3.LUT R208, R2, 0x8, RZ, 0xfc, !PT ;  /* 0x0000000802d07812 */ /* 0x000fe200078efcff */
[----:B------:R-:W-:Y:S01]  /*0810*/  IMAD R13, R4, R9, RZ ;  /* 0x00000009040d7224 */ /* 0x000fe200078e02ff */
[----:B------:R-:W-:Y:S01]  /*0820*/  LOP3.LUT R247, R2, 0x28, RZ, 0xfc, !PT ;  /* 0x0000002802f77812 */ /* 0x000fe200078efcff */
[----:B------:R-:W-:Y:S01]  /*0830*/  IMAD.MOV.U32 R4, RZ, RZ, RZ ;  /* 0x000000ffff047224 */ /* 0x000fe200078e00ff */
[----:B------:R-:W-:Y:S01]  /*0840*/  LOP3.LUT R231, R7, R2, RZ, 0xfc, !PT ;  /* 0x0000000207e77212 */ /* 0x000fe200078efcff */
[----:B------:R-:W-:Y:S01]  /*0850*/  IMAD R12, R19, R12, R14 ;  /* 0x0000000c130c7224 */ /* 0x000fe200078e020e */
[----:B------:R-:W-:Y:S01]  /*0860*/  LOP3.LUT R230, R7, 0x2, R2, 0xfe, !PT ;  /* 0x0000000207e67812 */ /* 0x000fe200078efe02 */
[----:B------:R-:W-:Y:S01]  /*0870*/  IMAD.HI.U32 R13, R5, R13, R4 ;  /* 0x0000000d050d7227 */ /* 0x000fe200078e0004 */
[----:B------:R-:W-:-:S02]  /*0880*/  LOP3.LUT R229, R7, 0x4, R2, 0xfe, !PT ;  /* 0x0000000407e57812 */ /* 0x000fc400078efe02 */
[----:B------:R-:W-:Y:S01]  /*0890*/  LOP3.LUT R228, R7, 0x6, R2, 0xfe, !PT ;  /* 0x0000000607e47812 */ /* 0x000fe200078efe02 */
[----:B------:R-:W-:Y:S01]  /*08a0*/  IMAD.IADD R12, R11, 0x1, R12 ;  /* 0x000000010b0c7824 */ /* 0x000fe200078e020c */
[----:B------:R-:W-:Y:S02]  /*08b0*/  LOP3.LUT R227, R7, 0x8, R2, 0xfe, !PT ;  /* 0x0000000807e37812 */ /* 0x000fe400078efe02 */
[----:B------:R-:W-:Y:S01]  /*08c0*/  IABS R17, R231 ;  /* 0x000000e700117213 */ /* 0x000fe20000000000 */
[----:B------:R-:W-:Y:S01]  /*08d0*/  IMAD R232, R12, 0x40, R56 ;  /* 0x000000400ce87824 */ /* 0x000fe200078e0238 */
[----:B------:R-:W-:Y:S02]  /*08e0*/  IABS R19, R230 ;  /* 0x000000e600137213 */ /* 0x000fe40000000000 */
[----:B------:R-:W-:Y:S01]  /*08f0*/  IABS R21, R229 ;  /* 0x000000e500157213 */ /* 0x000fe20000000000 */
[----:B------:R-:W-:Y:S01]  /*0900*/  IMAD.HI.U32 R4, R6, R17, RZ ;  /* 0x0000001106047227 */ /* 0x000fe200078e00ff */
[----:B------:R-:W-:-:S02]  /*0910*/  IABS R23, R228 ;  /* 0x000000e400177213 */ /* 0x000fc40000000000 */
[----:B------:R-:W-:Y:S01]  /*0920*/  IABS R25, R227 ;  /* 0x000000e300197213 */ /* 0x000fe20000000000 */
[C---:B------:R-:W-:Y:S01]  /*0930*/  IMAD.HI.U32 R5, R6.reuse, R19, RZ ;  /* 0x0000001306057227 */ /* 0x040fe200078e00ff */
[C-C-:B------:R-:W-:Y:S02]  /*0940*/  LOP3.LUT R222, R7.reuse, 0x10, R2.reuse, 0xfe, !PT ;  /* 0x0000001007de7812 */ /* 0x140fe400078efe02 */
[C-C-:B------:R-:W-:Y:S01]  /*0950*/  LOP3.LUT R216, R7.reuse, 0x1a, R2.reuse, 0xfe, !PT ;  /* 0x0000001a07d87812 */ /* 0x140fe200078efe02 */
[C---:B------:R-:W-:Y:S01]  /*0960*/  IMAD.HI.U32 R8, R6.reuse, R21, RZ ;  /* 0x0000001506087227 */ /* 0x040fe200078e00ff */
[----:B------:R-:W-:Y:S02]  /*0970*/  IABS R31, R222 ;  /* 0x000000de001f7213 */ /* 0x000fe40000000000 */
[----:B------:R-:W-:Y:S01]  /*0980*/  IABS R41, R216 ;  /* 0x000000d800297213 */ /* 0x000fe20000000000 */
[----:B------:R-:W-:Y:S01]  /*0990*/  IMAD.HI.U32 R14, R6, R23, RZ ;  /* 0x00000017060e7227 */ /* 0x000fe200078e00ff */
[----:B------:R-:W-:-:S02]  /*09a0*/  LOP3.LUT R211, R7, 0x24, R2, 0xfe, !PT ;  /* 0x0000002407d37812 */ /* 0x000fc400078efe02 */
[C---:B------:R-:W-:Y:S01]  /*09b0*/  LOP3.LUT R157, R7.reuse, 0x3e, R2, 0xfe, !PT ;  /* 0x0000003e079d7812 */ /* 0x040fe200078efe02 */
[----:B------:R-:W-:Y:S01]  /*09c0*/  IMAD.HI.U32 R15, R6, R25, RZ ;  /* 0x00000019060f7227 */ /* 0x000fe200078e00ff */
[----:B------:R-:W-:Y:S02]  /*09d0*/  IABS R51, R211 ;  /* 0x000000d300337213 */ /* 0x000fe40000000000 */
[----:B------:R-:W-:Y:S01]  /*09e0*/  IABS R79, R157 ;  /* 0x0000009d004f7213 */ /* 0x000fe20000000000 */
[----:B------:R-:W-:Y:S01]  /*09f0*/  IMAD.MOV R4, RZ, RZ, -R4 ;  /* 0x000000ffff047224 */ /* 0x000fe200078e0a04 */
[C-C-:B------:R-:W-:Y:S01]  /*0a00*/  LOP3.LUT R225, R7.reuse, 0xa, R2.reuse, 0xfe, !PT ;  /* 0x0000000a07e17812 */ /* 0x140fe200078efe02 */
[----:B------:R-:W-:Y:S01]  /*0a10*/  IMAD.MOV R5, RZ, RZ, -R5 ;  /* 0x000000ffff057224 */ /* 0x000fe200078e0a05 */
[C---:B------:R-:W-:Y:S01]  /*0a20*/  LOP3.LUT R224, R7.reuse, 0xc, R2, 0xfe, !PT ;  /* 0x0000000c07e07812 */ /* 0x040fe200078efe02 */
[----:B------:R-:W-:Y:S01]  /*0a30*/  IMAD.MOV R8, RZ, RZ, -R8 ;  /* 0x000000ffff087224 */ /* 0x000fe200078e0a08 */
[C---:B------:R-:W-:Y:S01]  /*0a40*/  LOP3.LUT R223, R7.reuse, 0xe, R2, 0xfe, !PT ;  /* 0x0000000e07df7812 */ /* 0x040fe200078efe02 */
[----:B------:R-:W-:Y:S01]  /*0a50*/  IMAD.MOV R14, RZ, RZ, -R14 ;  /* 0x000000ffff0e7224 */ /* 0x000fe200078e0a0e */
[----:B------:R-:W-:Y:S01]  /*0a60*/  IABS R27, R224 ;  /* 0x000000e0001b7213 */ /* 0x000fe20000000000 */
[----:B------:R-:W-:Y:S01]  /*0a70*/  IMAD.MOV R16, RZ, RZ, -R15 ;  /* 0x000000ffff107224 */ /* 0x000fe200078e0a0f */
[----:B------:R-:W-:Y:S01]  /*0a80*/  LOP3.LUT R221, R7, 0x12, R2, 0xfe, !PT ;  /* 0x0000001207dd7812 */ /* 0x000fe200078efe02 */
[C---:B------:R-:W-:Y:S01]  /*0a90*/  IMAD R15, R10.reuse, R4, R17 ;  /* 0x000000040a0f7224 */ /* 0x040fe200078e0211 */
[----:B------:R-:W-:Y:S01]  /*0aa0*/  IABS R29, R223 ;  /* 0x000000df001d7213 */ /* 0x000fe20000000000 */
[C---:B------:R-:W-:Y:S01]  /*0ab0*/  IMAD R17, R10.reuse, R5, R19 ;  /* 0x000000050a117224 */ /* 0x040fe200078e0213 */
[----:B------:R-:W-:Y:S01]  /*0ac0*/  IABS R33, R221 ;  /* 0x000000dd00217213 */ /* 0x000fe20000000000 */
[C---:B------:R-:W-:Y:S01]  /*0ad0*/  IMAD R19, R10.reuse, R8, R21 ;  /* 0x000000080a137224 */ /* 0x040fe200078e0215 */
[C---:B------:R-:W-:Y:S01]  /*0ae0*/  ISETP.GT.U32.AND P0, PT, R10.reuse, R15, PT ;  /* 0x0000000f0a00720c */ /* 0x040fe20003f04070 */
[C---:B------:R-:W-:Y:S01]  /*0af0*/  IMAD R21, R10.reuse, R14, R23 ;  /* 0x0000000e0a157224 */ /* 0x040fe200078e0217 */
[----:B------:R-:W-:Y:S01]  /*0b00*/  ISETP.GT.U32.AND P5, PT, R10, R17, PT ;  /* 0x000000110a00720c */ /* 0x000fe20003fa4070 */
[----:B------:R-:W-:Y:S01]  /*0b10*/  IMAD.HI.U32 R14, R6, R31, RZ ;  /* 0x0000001f060e7227 */ /* 0x000fe200078e00ff */
[----:B------:R-:W-:-:S02]  /*0b20*/  ISETP.GT.U32.AND P3, PT, R10, R19, PT ;  /* 0x000000130a00720c */ /* 0x000fc40003f64070 */
[C---:B------:R-:W-:Y:S01]  /*0b30*/  LOP3.LUT R219, R7.reuse, 0x16, R2, 0xfe, !PT ;  /* 0x0000001607db7812 */ /* 0x040fe200078efe02 */
[----:B------:R-:W-:Y:S01]  /*0b40*/  IMAD.MOV R14, RZ, RZ, -R14 ;  /* 0x000000ffff0e7224 */ /* 0x000fe200078e0a0e */
[C-C-:B------:R-:W-:Y:S01]  /*0b50*/  LOP3.LUT R220, R7.reuse, 0x14, R2.reuse, 0xfe, !PT ;  /* 0x0000001407dc7812 */ /* 0x140fe200078efe02 */
[C---:B------:R-:W-:Y:S01]  /*0b60*/  IMAD R23, R10.reuse, R16, R25 ;  /* 0x000000100a177224 */ /* 0x040fe200078e0219 */
[----:B------:R-:W-:Y:S01]  /*0b70*/  IABS R25, R225 ;  /* 0x000000e100197213 */ /* 0x000fe20000000000 */
[----:B------:R-:W-:Y:S01]  /*0b80*/  IMAD R31, R10, R14, R31 ;  /* 0x0000000e0a1f7224 */ /* 0x000fe200078e021f */
[----:B------:R-:W-:Y:S01]  /*0b90*/  IABS R37, R219 ;  /* 0x000000db00257213 */ /* 0x000fe20000000000 */
[----:B------:R-:W-:Y:S01]  /*0ba0*/  IMAD.HI.U32 R14, R6, R41, RZ ;  /* 0x00000029060e7227 */ /* 0x000fe200078e00ff */
[----:B------:R-:W-:Y:S02]  /*0bb0*/  ISETP.GT.U32.AND P2, PT, R10, R23, PT ;  /* 0x000000170a00720c */ /* 0x000fe40003f44070 */
[----:B------:R-:W-:Y:S01]  /*0bc0*/  LOP3.LUT R217, R7, 0x18, R2, 0xfe, !PT ;  /* 0x0000001807d97812 */ /* 0x000fe200078efe02 */
[----:B------:R-:W-:Y:S01]  /*0bd0*/  IMAD.MOV R14, RZ, RZ, -R14 ;  /* 0x000000ffff0e7224 */ /* 0x000fe200078e0a0e */
[----:B------:R-:W-:Y:S01]  /*0be0*/  IABS R35, R220 ;  /* 0x000000dc00237213 */ /* 0x000fe20000000000 */
[----:B------:R-:W-:Y:S01]  /*0bf0*/  IMAD.HI.U32 R4, R6, R25, RZ ;  /* 0x0000001906047227 */ /* 0x000fe200078e00ff */
[----:B------:R-:W-:-:S02]  /*0c00*/  IABS R39, R217 ;  /* 0x000000d900277213 */ /* 0x000fc40000000000 */
[C-C-:B------:R-:W-:Y:S01]  /*0c10*/  LOP3.LUT R214, R7.reuse, 0x1e, R2.reuse, 0xfe, !PT ;  /* 0x0000001e07d67812 */ /* 0x140fe200078efe02 */
[----:B------:R-:W-:Y:S01]  /*0c20*/  IMAD R41, R10, R14, R41 ;  /* 0x0000000e0a297224 */ /* 0x000fe200078e0229 */
[C---:B------:R-:W-:Y:S01]  /*0c30*/  LOP3.LUT R212, R7.reuse, 0x22, R2, 0xfe, !PT ;  /* 0x0000002207d47812 */ /* 0x040fe200078efe02 */
[C---:B------:R-:W-:Y:S01]  /*0c40*/  IMAD.HI.U32 R14, R6.reuse, R51, RZ ;  /* 0x00000033060e7227 */ /* 0x040fe200078e00ff */
[----:B------:R-:W-:Y:S02]  /*0c50*/  IABS R45, R214 ;  /* 0x000000d6002d7213 */ /* 0x000fe40000000000 */
[----:B------:R-:W-:Y:S01]  /*0c60*/  IABS R49, R212 ;  /* 0x000000d400317213 */ /* 0x000fe20000000000 */
[----:B------:R-:W-:Y:S01]  /*0c70*/  IMAD.MOV R14, RZ, RZ, -R14 ;  /* 0x000000ffff0e7224 */ /* 0x000fe200078e0a0e */
[C-C-:B------:R-:W-:Y:S01]  /*0c80*/  LOP3.LUT R215, R7.reuse, 0x1c, R2.reuse, 0xfe, !PT ;  /* 0x0000001c07d77812 */ /* 0x140fe200078efe02 */
[----:B------:R-:W-:Y:S01]  /*0c90*/  IMAD.HI.U32 R5, R6, R27, RZ ;  /* 0x0000001b06057227 */ /* 0x000fe200078e00ff */
[----:B------:R-:W-:-:S02]  /*0ca0*/  LOP3.LUT R202, R7, 0x26, R2, 0xfe, !PT ;  /* 0x0000002607ca7812 */ /* 0x000fc400078efe02 */
[----:B------:R-:W-:Y:S01]  /*0cb0*/  IABS R43, R215 ;  /* 0x000000d7002b7213 */ /* 0x000fe20000000000 */
[----:B------:R-:W-:Y:S01]  /*0cc0*/  IMAD R51, R10, R14, R51 ;  /* 0x0000000e0a337224 */ /* 0x000fe200078e0233 */
[----:B------:R-:W-:Y:S01]  /*0cd0*/  IABS R53, R202 ;  /* 0x000000ca00357213 */ /* 0x000fe20000000000 */
[----:B------:R-:W-:Y:S01]  /*0ce0*/  IMAD.HI.U32 R14, R6, R79, RZ ;  /* 0x0000004f060e7227 */ /* 0x000fe200078e00ff */
[C-C-:B------:R-:W-:Y:S02]  /*0cf0*/  LOP3.LUT R213, R7.reuse, 0x20, R2.reuse, 0xfe, !PT ;  /* 0x0000002007d57812 */ /* 0x140fe400078efe02 */
[C---:B------:R-:W-:Y:S01]  /*0d00*/  LOP3.LUT R201, R7.reuse, 0x28, R2, 0xfe, !PT ;  /* 0x0000002807c97812 */ /* 0x040fe200078efe02 */
[----:B------:R-:W-:Y:S01]  /*0d10*/  IMAD.MOV R14, RZ, RZ, -R14 ;  /* 0x000000ffff0e7224 */ /* 0x000fe200078e0a0e */
[----:B------:R-:W-:Y:S01]  /*0d20*/  IABS R47, R213 ;  /* 0x000000d5002f7213 */ /* 0x000fe20000000000 */
[----:B------:R-:W-:Y:S01]  /*0d30*/  IMAD.MOV R4, RZ, RZ, -R4 ;  /* 0x000000ffff047224 */ /* 0x000fe200078e0a04 */
[----:B------:R-:W-:Y:S01]  /*0d40*/  IABS R55, R201 ;  /* 0x000000c900377213 */ /* 0x000fe20000000000 */
[C---:B------:R-:W-:Y:S01]  /*0d50*/  IMAD R79, R10.reuse, R14, R79 ;  /* 0x0000000e0a4f7224 */ /* 0x040fe200078e024f */
[----:B------:R-:W-:Y:S01]  /*0d60*/  LOP3.LUT R165, R7, 0x2e, R2, 0xfe, !PT ;  /* 0x0000002e07a57812 */ /* 0x000fe200078efe02 */
[----:B------:R-:W-:Y:S01]  /*0d70*/  @!P0 IMAD.IADD R15, R15, 0x1, -R10 ;  /* 0x000000010f0f8824 */ /* 0x000fe200078e0a0a */
[C---:B------:R-:W-:Y:S01]  /*0d80*/  ISETP.GT.U32.AND P0, PT, R10.reuse, R21, PT ;  /* 0x000000150a00720c */ /* 0x040fe20003f04070 */
[----:B------:R-:W-:Y:S01]  /*0d90*/  IMAD.MOV R5, RZ, RZ, -R5 ;  /* 0x000000ffff057224 */ /* 0x000fe200078e0a05 */
[C---:B------:R-:W-:Y:S01]  /*0da0*/  ISETP.GT.U32.AND P1, PT, R10.reuse, R79, PT ;  /* 0x0000004f0a00720c */ /* 0x040fe20003f24070 */
[C---:B------:R-:W-:Y:S01]  /*0db0*/  IMAD R25, R10.reuse, R4, R25 ;  /* 0x000000040a197224 */ /* 0x040fe200078e0219 */
[C---:B------:R-:W-:Y:S01]  /*0dc0*/  ISETP.GT.U32.AND P6, PT, R10.reuse, R15, PT ;  /* 0x0000000f0a00720c */ /* 0x040fe20003fc4070 */
[----:B------:R-:W-:Y:S01]  /*0dd0*/  IMAD R27, R10, R5, R27 ;  /* 0x000000050a1b7224 */ /* 0x000fe200078e021b */
[----:B------:R-:W-:Y:S01]  /*0de0*/  LOP3.LUT R200, R7, 0x2a, R2, 0xfe, !PT ;  /* 0x0000002a07c87812 */ /* 0x000fe200078efe02 */
[----:B------:R-:W-:Y:S01]  /*0df0*/  IMAD.HI.U32 R8, R6, R29, RZ ;  /* 0x0000001d06087227 */ /* 0x000fe200078e00ff */
[----:B------:R-:W-:-:S02]  /*0e00*/  IABS R61, R165 ;  /* 0x000000a5003d7213 */ /* 0x000fc40000000000 */
[----:B------:R-:W-:Y:S01]  /*0e10*/  IABS R57, R200 ;  /* 0x000000c800397213 */ /* 0x000fe20000000000 */
[----:B------:R-:W-:Y:S01]  /*0e20*/  IMAD.HI.U32 R16, R6, R33, RZ ;  /* 0x0000002106107227 */ /* 0x000fe200078e00ff */
[C-C-:B------:R-:W-:Y:S02]  /*0e30*/  LOP3.LUT R164, R7.reuse, 0x30, R2.reuse, 0xfe, !PT ;  /* 0x0000003007a47812 */ /* 0x140fe400078efe02 */
[----:B------:R-:W-:Y:S01]  /*0e40*/  LOP3.LUT R163, R7, 0x32, R2, 0xfe, !PT ;  /* 0x0000003207a37812 */ /* 0x000fe200078efe02 */
[--C-:B------:R-:W-:Y:S01]  /*0e50*/  @!P1 IMAD.IADD R79, R79, 0x1, -R10.reuse ;  /* 0x000000014f4f9824 */ /* 0x100fe200078e0a0a */
[----:B------:R-:W-:Y:S01]  /*0e60*/  IABS R63, R164 ;  /* 0x000000a4003f7213 */ /* 0x000fe20000000000 */
[--C-:B------:R-:W-:Y:S01]  /*0e70*/  @!P5 IMAD.IADD R17, R17, 0x1, -R10.reuse ;  /* 0x000000011111d824 */ /* 0x100fe200078e0a0a */
[C---:B------:R-:W-:Y:S01]  /*0e80*/  ISETP.GT.U32.AND P5, PT, R10.reuse, R27, PT ;  /* 0x0000001b0a00720c */ /* 0x040fe20003fa4070 */
[----:B------:R-:W-:Y:S01]  /*0e90*/  @!P3 IMAD.IADD R19, R19, 0x1, -R10 ;  /* 0x000000011313b824 */ /* 0x000fe200078e0a0a */
[C---:B------:R-:W-:Y:S01]  /*0ea0*/  ISETP.GT.U32.AND P1, PT, R10.reuse, R79, PT ;  /* 0x0000004f0a00720c */ /* 0x040fe20003f24070 */
[----:B------:R-:W-:Y:S01]  /*0eb0*/  IMAD.MOV R8, RZ, RZ, -R8 ;  /* 0x000000ffff087224 */ /* 0x000fe200078e0a08 */
[----:B------:R-:W-:Y:S01]  /*0ec0*/  IABS R65, R163 ;  /* 0x000000a300417213 */ /* 0x000fe20000000000 */
[----:B------:R-:W-:Y:S01]  /*0ed0*/  IMAD.MOV R16, RZ, RZ, -R16 ;  /* 0x000000ffff107224 */ /* 0x000fe200078e0a10 */
[----:B------:R-:W-:Y:S01]  /*0ee0*/  LOP3.LUT R162, R7, 0x34, R2, 0xfe, !PT ;  /* 0x0000003407a27812 */ /* 0x000fe200078efe02 */
[----:B------:R-:W-:Y:S01]  /*0ef0*/  @!P0 IMAD.IADD R21, R21, 0x1, -R10 ;  /* 0x0000000115158824 */ /* 0x000fe200078e0a0a */
[C---:B------:R-:W-:Y:S01]  /*0f00*/  ISETP.GT.U32.AND P0, PT, R10.reuse, R19, PT ;  /* 0x000000130a00720c */ /* 0x040fe20003f04070 */
[C---:B------:R-:W-:Y:S01]  /*0f10*/  IMAD R29, R10.reuse, R8, R29 ;  /* 0x000000080a1d7224 */ /* 0x040fe200078e021d */
[----:B------:R-:W-:Y:S01]  /*0f20*/  LOP3.LUT R161, R7, 0x36, R2, 0xfe, !PT ;  /* 0x0000003607a17812 */ /* 0x000fe200078efe02 */
[C---:B------:R-:W-:Y:S01]  /*0f30*/  IMAD R33, R10.reuse, R16, R33 ;  /* 0x000000100a217224 */ /* 0x040fe200078e0221 */
[----:B------:R-:W-:Y:S01]  /*0f40*/  IABS R69, R162 ;  /* 0x000000a200457213 */ /* 0x000fe20000000000 */
[--C-:B------:R-:W-:Y:S01]  /*0f50*/  @!P2 IMAD.IADD R23, R23, 0x1, -R10.reuse ;  /* 0x000000011717a824 */ /* 0x100fe200078e0a0a */
[C---:B------:R-:W-:Y:S01]  /*0f60*/  ISETP.GT.U32.AND P3, PT, R10.reuse, R29, PT ;  /* 0x0000001d0a00720c */ /* 0x040fe20003f64070 */
[--C-:B------:R-:W-:Y:S01]  /*0f70*/  @!P1 IMAD.IADD R79, R79, 0x1, -R10.reuse ;  /* 0x000000014f4f9824 */ /* 0x100fe200078e0a0a */
[C---:B------:R-:W-:Y:S01]  /*0f80*/  ISETP.GT.U32.AND P1, PT, R10.reuse, R25, PT ;  /* 0x000000190a00720c */ /* 0x040fe20003f24070 */
[----:B------:R-:W-:Y:S01]  /*0f90*/  @!P5 IMAD.IADD R27, R27, 0x1, -R10 ;  /* 0x000000011b1bd824 */ /* 0x000fe200078e0a0a */
[----:B------:R-:W-:Y:S01]  /*0fa0*/  ISETP.GT.U32.AND P2, PT, R10, R31, PT ;  /* 0x0000001f0a00720c */ /* 0x000fe20003f44070 */
[----:B------:R-:W-:Y:S01]  /*0fb0*/  IMAD.HI.U32 R5, R6, R37, RZ ;  /* 0x0000002506057227 */ /* 0x000fe200078e00ff */
[----:B------:R-:W-:-:S02]  /*0fc0*/  ISETP.GT.U32.AND P5, PT, R10, R21, PT ;  /* 0x000000150a00720c */ /* 0x000fc40003fa4070 */
[----:B------:R-:W-:Y:S01]  /*0fd0*/  IABS R71, R161 ;  /* 0x000000a100477213 */ /* 0x000fe20000000000 */
[----:B------:R-:W-:Y:S01]  /*0fe0*/  @!P0 IMAD.IADD R19, R19, 0x1, -R10 ;  /* 0x0000000113138824 */ /* 0x000fe200078e0a0a */
[C-C-:B------:R-:W-:Y:S01]  /*0ff0*/  LOP3.LUT R159, R7.reuse, 0x3a, R2.reuse, 0xfe, !PT ;  /* 0x0000003a079f7812 */ /* 0x140fe200078efe02 */
[----:B------:R-:W-:Y:S01]  /*1000*/  IMAD.HI.U32 R4, R6, R35, RZ ;  /* 0x0000002306047227 */ /* 0x000fe200078e00ff */
[----:B------:R-:W-:Y:S02]  /*1010*/  LOP3.LUT R166, R7, 0x2c, R2, 0xfe, !PT ;  /* 0x0000002c07a67812 */ /* 0x000fe400078efe02 */
[----:B------:R-:W-:Y:S01]  /*1020*/  IABS R75, R159 ;  /* 0x0000009f004b7213 */ /* 0x000fe20000000000 */
[--C-:B------:R-:W-:Y:S01]  /*1030*/  @!P1 IMAD.IADD R25, R25, 0x1, -R10.reuse ;  /* 0x0000000119199824 */ /* 0x100fe200078e0a0a */
[C---:B------:R-:W-:Y:S01]  /*1040*/  ISETP.GT.U32.AND P1, PT, R10.reuse, R33, PT ;  /* 0x000000210a00720c */ /* 0x040fe20003f24070 */
[----:B------:R-:W-:Y:S01]  /*1050*/  @!P3 IMAD.IADD R29, R29, 0x1, -R10 ;  /* 0x000000011d1db824 */ /* 0x000fe200078e0a0a */
[C---:B------:R-:W-:Y:S01]  /*1060*/  ISETP.GT.U32.AND P3, PT, R10.reuse, R27, PT ;  /* 0x0000001b0a00720c */ /* 0x040fe20003f64070 */
[----:B------:R-:W-:Y:S01]  /*1070*/  IMAD.MOV R5, RZ, RZ, -R5 ;  /* 0x000000ffff057224 */ /* 0x000fe200078e0a05 */
[----:B------:R-:W-:Y:S01]  /*1080*/  ISETP.GT.U32.AND P0, PT, R10, R25, PT ;  /* 0x000000190a00720c */ /* 0x000fe20003f04070 */
[----:B------:R-:W-:Y:S01]  /*1090*/  IMAD.HI.U32 R8, R6, R39, RZ ;  /* 0x0000002706087227 */ /* 0x000fe200078e00ff */
[----:B------:R-:W-:-:S02]  /*10a0*/  IABS R59, R166 ;  /* 0x000000a6003b7213 */ /* 0x000fc40000000000 */
[C---:B------:R-:W-:Y:S01]  /*10b0*/  LOP3.LUT R160, R7.reuse, 0x38, R2, 0xfe, !PT ;  /* 0x0000003807a07812 */ /* 0x040fe200078efe02 */
[----:B------:R-:W-:Y:S01]  /*10c0*/  IMAD.MOV R4, RZ, RZ, -R4 ;  /* 0x000000ffff047224 */ /* 0x000fe200078e0a04 */
[----:B------:R-:W-:Y:S01]  /*10d0*/  LOP3.LUT R158, R7, 0x3c, R2, 0xfe, !PT ;  /* 0x0000003c079e7812 */ /* 0x000fe200078efe02 */
[--C-:B------:R-:W-:Y:S01]  /*10e0*/  @!P2 IMAD.IADD R31, R31, 0x1, -R10.reuse ;  /* 0x000000011f1fa824 */ /* 0x100fe200078e0a0a */
[C---:B------:R-:W-:Y:S01]  /*10f0*/  ISETP.GT.U32.AND P2, PT, R10.reuse, R29, PT ;  /* 0x0000001d0a00720c */ /* 0x040fe20003f44070 */
[--C-:B------:R-:W-:Y:S01]  /*1100*/  @!P1 IMAD.IADD R33, R33, 0x1, -R10.reuse ;  /* 0x0000000121219824 */ /* 0x100fe200078e0a0a */
[----:B------:R-:W-:Y:S01]  /*1110*/  IABS R73, R160 ;  /* 0x000000a000497213 */ /* 0x000fe20000000000 */
[C---:B------:R-:W-:Y:S01]  /*1120*/  IMAD R37, R10.reuse, R5, R37 ;  /* 0x000000050a257224 */ /* 0x040fe200078e0225 */
[C---:B------:R-:W-:Y:S01]  /*1130*/  ISETP.GT.U32.AND P1, PT, R10.reuse, R31, PT ;  /* 0x0000001f0a00720c */ /* 0x040fe20003f24070 */
[--C-:B------:R-:W-:Y:S01]  /*1140*/  @!P6 IMAD.IADD R15, R15, 0x1, -R10.reuse ;  /* 0x000000010f0fe824 */ /* 0x100fe200078e0a0a */
[C---:B------:R-:W-:Y:S01]  /*1150*/  ISETP.GT.U32.AND P6, PT, R10.reuse, R17, PT ;  /* 0x000000110a00720c */ /* 0x040fe20003fc4070 */
[----:B------:R-:W-:Y:S01]  /*1160*/  @!P5 IMAD.IADD R21, R21, 0x1, -R10 ;  /* 0x000000011515d824 */ /* 0x000fe200078e0a0a */
[C---:B------:R-:W-:Y:S01]  /*1170*/  ISETP.GT.U32.AND P5, PT, R10.reuse, R33, PT ;  /* 0x000000210a00720c */ /* 0x040fe20003fa4070 */
[----:B------:R-:W-:Y:S01]  /*1180*/  IMAD.MOV R8, RZ, RZ, -R8 ;  /* 0x000000ffff087224 */ /* 0x000fe200078e0a08 */
[----:B------:R-:W-:Y:S01]  /*1190*/  IABS R77, R158 ;  /* 0x0000009e004d7213 */ /* 0x000fe20000000000 */
[----:B------:R-:W-:Y:S01]  /*11a0*/  IMAD R35, R10, R4, R35 ;  /* 0x000000040a237224 */ /* 0x000fe200078e0223 */
[----:B------:R-:W-:Y:S01]  /*11b0*/  IABS R12, R232 ;  /* 0x000000e8000c7213 */ /* 0x000fe20000000000 */
[----:B------:R-:W-:Y:S01]  /*11c0*/  IMAD.HI.U32 R4, R6, R45, RZ ;  /* 0x0000002d06047227 */ /* 0x000fe200078e00ff */
[----:B------:R-:W-:-:S02]  /*11d0*/  LOP3.LUT R245, R2, 0x2a, RZ, 0xfc, !PT ;  /* 0x0000002a02f57812 */ /* 0x000fc400078efcff */
[----:B------:R-:W-:Y:S01]  /*11e0*/  LOP3.LUT R244, R2, 0x2c, RZ, 0xfc, !PT ;  /* 0x0000002c02f47812 */ /* 0x000fe200078efcff */
[----:B------:R-:W-:Y:S01]  /*11f0*/  @!P0 IMAD.IADD R25, R25, 0x1, -R10 ;  /* 0x0000000119198824 */ /* 0x000fe200078e0a0a */
[C---:B------:R-:W-:Y:S01]  /*1200*/  ISETP.GT.U32.AND P0, PT, R10.reuse, R37, PT ;  /* 0x000000250a00720c */ /* 0x040fe20003f04070 */
[----:B------:R-:W-:Y:S01]  /*1210*/  IMAD R39, R10, R8, R39 ;  /* 0x000000080a277224 */ /* 0x000fe200078e0227 */
[----:B------:R-:W-:Y:S01]  /*1220*/  LOP3.LUT R242, R2, 0x2e, RZ, 0xfc, !PT ;  /* 0x0000002e02f27812 */ /* 0x000fe200078efcff */
[----:B------:R-:W-:Y:S01]  /*1230*/  IMAD.HI.U32 R8, R6, R49, RZ ;  /* 0x0000003106087227 */ /* 0x000fe200078e00ff */
[C---:B------:R-:W-:Y:S02]  /*1240*/  LOP3.LUT R241, R2.reuse, 0x30, RZ, 0xfc, !PT ;  /* 0x0000003002f17812 */ /* 0x040fe400078efcff */
[C---:B------:R-:W-:Y:S01]  /*1250*/  LOP3.LUT R240, R2.reuse, 0x32, RZ, 0xfc, !PT ;  /* 0x0000003202f07812 */ /* 0x040fe200078efcff */
[----:B------:R-:W-:Y:S01]  /*1260*/  IMAD.MOV R4, RZ, RZ, -R4 ;  /* 0x000000ffff047224 */ /* 0x000fe200078e0a04 */
[C---:B------:R-:W-:Y:S01]  /*1270*/  LOP3.LUT R239, R2.reuse, 0x34, RZ, 0xfc, !PT ;  /* 0x0000003402ef7812 */ /* 0x040fe200078efcff */
[----:B------:R-:W-:Y:S01]  /*1280*/  IMAD.MOV R8, RZ, RZ, -R8 ;  /* 0x000000ffff087224 */ /* 0x000fe200078e0a08 */
[----:B------:R-:W-:Y:S01]  /*1290*/  LOP3.LUT R238, R2, 0x36, RZ, 0xfc, !PT ;  /* 0x0000003602ee7812 */ /* 0x000fe200078efcff */
[----:B------:R-:W-:Y:S01]  /*12a0*/  IMAD R45, R10, R4, R45 ;  /* 0x000000040a2d7224 */ /* 0x000fe200078e022d */
[----:B------:R-:W-:Y:S01]  /*12b0*/  LOP3.LUT R237, R2, 0x38, RZ, 0xfc, !PT ;  /* 0x0000003802ed7812 */ /* 0x000fe200078efcff */
[----:B------:R-:W-:Y:S01]  /*12c0*/  IMAD.HI.U32 R16, R6, R43, RZ ;  /* 0x0000002b06107227 */ /* 0x000fe200078e00ff */
[----:B------:R-:W-:-:S03]  /*12d0*/  LOP3.LUT R235, R2, 0x3a, RZ, 0xfc, !PT ;  /* 0x0000003a02eb7812 */ /* 0x000fc600078efcff */
[--C-:B------:R-:W-:Y:S01]  /*12e0*/  @!P2 IMAD.IADD R29, R29, 0x1, -R10.reuse ;  /* 0x000000011d1da824 */ /* 0x100fe200078e0a0a */
[C---:B------:R-:W-:Y:S01]  /*12f0*/  ISETP.GT.U32.AND P2, PT, R10.reuse, R41, PT ;  /* 0x000000290a00720c */ /* 0x040fe20003f44070 */
[C---:B------:R-:W-:Y:S02]  /*1300*/  IMAD R49, R10.reuse, R8, R49 ;  /* 0x000000080a317224 */ /* 0x040fe400078e0231 */
[--C-:B------:R-:W-:Y:S01]  /*1310*/  @!P6 IMAD.IADD R17, R17, 0x1, -R10.reuse ;  /* 0x000000011111e824 */ /* 0x100fe200078e0a0a */
[C---:B------:R-:W-:Y:S01]  /*1320*/  ISETP.GT.U32.AND P6, PT, R10.reuse, R23, PT ;  /* 0x000000170a00720c */ /* 0x040fe20003fc4070 */
[----:B------:R-:W-:Y:S01]  /*1330*/  @!P5 IMAD.IADD R33, R33, 0x1, -R10 ;  /* 0x000000012121d824 */ /* 0x000fe200078e0a0a */
[C---:B------:R-:W-:Y:S01]  /*1340*/  ISETP.GT.U32.AND P5, PT, R10.reuse, R45, PT ;  /* 0x0000002d0a00720c */ /* 0x040fe20003fa4070 */
[----:B------:R-:W-:Y:S02]  /*1350*/  IMAD.MOV R16, RZ, RZ, -R16 ;  /* 0x000000ffff107224 */ /* 0x000fe400078e0a10 */
[----:B------:R-:W-:Y:S01]  /*1360*/  @!P0 IMAD.IADD R37, R37, 0x1, -R10 ;  /* 0x0000000125258824 */ /* 0x000fe200078e0a0a */
[C---:B------:R-:W-:Y:S01]  /*1370*/  ISETP.GT.U32.AND P0, PT, R10.reuse, R49, PT ;  /* 0x000000310a00720c */ /* 0x040fe20003f04070 */
[----:B------:R-:W-:-:S02]  /*1380*/  IMAD R43, R10, R16, R43 ;  /* 0x000000100a2b7224 */ /* 0x000fc400078e022b */
[----:B------:R-:W-:-:S04]  /*1390*/  IMAD.HI.U32 R16, R6, R53, RZ ;  /* 0x0000003506107227 */ /* 0x000fc800078e00ff */
[----:B------:R-:W-:Y:S02]  /*13a0*/  IMAD.MOV R16, RZ, RZ, -R16 ;  /* 0x000000ffff107224 */ /* 0x000fe400078e0a10 */
[----:B------:R-:W-:-:S04]  /*13b0*/  IMAD.HI.U32 R5, R6, R47, RZ ;  /* 0x0000002f06057227 */ /* 0x000fc800078e00ff */
[----:B------:R-:W-:-:S04]  /*13c0*/  IMAD.HI.U32 R4, R6, R55, RZ ;  /* 0x0000003706047227 */ /* 0x000fc800078e00ff */
[--C-:B------:R-:W-:Y:S01]  /*13d0*/  @!P2 IMAD.IADD R41, R41, 0x1, -R10.reuse ;  /* 0x000000012929a824 */ /* 0x100fe200078e0a0a */
[C---:B------:R-:W-:Y:S01]  /*13e0*/  ISETP.GT.U32.AND P2, PT, R10.reuse, R37, PT ;  /* 0x000000250a00720c */ /* 0x040fe20003f44070 */
[C---:B------:R-:W-:Y:S02]  /*13f0*/  IMAD R53, R10.reuse, R16, R53 ;  /* 0x000000100a357224 */ /* 0x040fe400078e0235 */
[--C-:B------:R-:W-:Y:S01]  /*1400*/  @!P6 IMAD.IADD R23, R23, 0x1, -R10.reuse ;  /* 0x000000011717e824 */ /* 0x100fe200078e0a0a */
[C---:B------:R-:W-:Y:S01]  /*1410*/  ISETP.GT.U32.AND P6, PT, R10.reuse, R35, PT ;  /* 0x000000230a00720c */ /* 0x040fe20003fc4070 */
[----:B------:R-:W-:Y:S01]  /*1420*/  @!P5 IMAD.IADD R45, R45, 0x1, -R10 ;  /* 0x000000012d2dd824 */ /* 0x000fe200078e0a0a */
[----:B------:R-:W-:Y:S01]  /*1430*/  ISETP.GT.U32.AND P5, PT, R10, R41, PT ;  /* 0x000000290a00720c */ /* 0x000fe20003fa4070 */
[----:B------:R-:W-:Y:S02]  /*1440*/  IMAD.MOV R5, RZ, RZ, -R5 ;  /* 0x000000ffff057224 */ /* 0x000fe400078e0a05 */
[----:B------:R-:W-:-:S02]  /*1450*/  IMAD.MOV R16, RZ, RZ, -R4 ;  /* 0x000000ffff107224 */ /* 0x000fc400078e0a04 */
[----:B------:R-:W-:-:S04]  /*1460*/  IMAD.HI.U32 R4, R6, R61, RZ ;  /* 0x0000003d06047227 */ /* 0x000fc800078e00ff */
[--C-:B------:R-:W-:Y:S01]  /*1470*/  @!P3 IMAD.IADD R27, R27, 0x1, -R10.reuse ;  /* 0x000000011b1bb824 */ /* 0x100fe200078e0a0a */
[C---:B------:R-:W-:Y:S01]  /*1480*/  ISETP.GT.U32.AND P3, PT, R10.reuse, R39, PT ;  /* 0x000000270a00720c */ /* 0x040fe20003f64070 */
[----:B------:R-:W-:Y:S01]  /*1490*/  @!P0 IMAD.IADD R49, R49, 0x1, -R10 ;  /* 0x0000000131318824 */ /* 0x000fe200078e0a0a */
[C---:B------:R-:W-:Y:S01]  /*14a0*/  ISETP.GT.U32.AND P0, PT, R10.reuse, R45, PT ;  /* 0x0000002d0a00720c */ /* 0x040fe20003f04070 */
[----:B------:R-:W-:Y:S02]  /*14b0*/  IMAD R47, R10, R5, R47 ;  /* 0x000000050a2f7224 */ /* 0x000fe400078e022f */
[----:B------:R-:W-:-:S04]  /*14c0*/  IMAD.HI.U32 R5, R6, R57, RZ ;  /* 0x0000003906057227 */ /* 0x000fc800078e00ff */
[----:B------:R-:W-:Y:S02]  /*14d0*/  IMAD.MOV R4, RZ, RZ, -R4 ;  /* 0x000000ffff047224 */ /* 0x000fe400078e0a04 */
[----:B------:R-:W-:Y:S02]  /*14e0*/  IMAD.MOV R5, RZ, RZ, -R5 ;  /* 0x000000ffff057224 */ /* 0x000fe400078e0a05 */
[----:B------:R-:W-:Y:S02]  /*14f0*/  IMAD R61, R10, R4, R61 ;  /* 0x000000040a3d7224 */ /* 0x000fe400078e023d */
[----:B------:R-:W-:-:S04]  /*1500*/  IMAD.HI.U32 R4, R6, R63, RZ ;  /* 0x0000003f06047227 */ /* 0x000fc800078e00ff */
[--C-:B------:R-:W-:Y:S01]  /*1510*/  @!P2 IMAD.IADD R37, R37, 0x1, -R10.reuse ;  /* 0x000000012525a824 */ /* 0x100fe200078e0a0a */
[C---:B------:R-:W-:Y:S01]  /*1520*/  ISETP.GT.U32.AND P2, PT, R10.reuse, R49, PT ;  /* 0x000000310a00720c */ /* 0x040fe20003f44070 */
[C---:B------:R-:W-:Y:S02]  /*1530*/  IMAD R57, R10.reuse, R5, R57 ;  /* 0x000000050a397224 */ /* 0x040fe400078e0239 */
[----:B------:R-:W-:Y:S01]  /*1540*/  @!P6 IMAD.IADD R35, R35, 0x1, -R10 ;  /* 0x000000012323e824 */ /* 0x000fe200078e0a0a */
[----:B------:R-:W-:Y:S01]  /*1550*/  ISETP.GT.U32.AND P6, PT, R10, R47, PT ;  /* 0x0000002f0a00720c */ /* 0x000fe20003fc4070 */
[----:B------:R-:W-:-:S04]  /*1560*/  IMAD.HI.U32 R5, R6, R65, RZ ;  /* 0x0000004106057227 */ /* 0x000fc800078e00ff */
[----:B------:R-:W-:Y:S02]  /*1570*/  IMAD.MOV R4, RZ, RZ, -R4 ;  /* 0x000000ffff047224 */ /* 0x000fe400078e0a04 */
[--C-:B------:R-:W-:Y:S01]  /*1580*/  @!P1 IMAD.IADD R31, R31, 0x1, -R10.reuse ;  /* 0x000000011f1f9824 */ /* 0x100fe200078e0a0a */
[C---:B------:R-:W-:Y:S01]  /*1590*/  ISETP.GT.U32.AND P1, PT, R10.reuse, R43, PT ;  /* 0x0000002b0a00720c */ /* 0x040fe20003f24070 */
[--C-:B------:R-:W-:Y:S01]  /*15a0*/  @!P3 IMAD.IADD R39, R39, 0x1, -R10.reuse ;  /* 0x000000012727b824 */ /* 0x100fe200078e0a0a */
[C---:B------:R-:W-:Y:S01]  /*15b0*/  ISETP.GT.U32.AND P3, PT, R10.reuse, R35, PT ;  /* 0x000000230a00720c */ /* 0x040fe20003f64070 */
[----:B------:R-:W-:Y:S01]  /*15c0*/  @!P0 IMAD.IADD R45, R45, 0x1, -R10 ;  /* 0x000000012d2d8824 */ /* 0x000fe200078e0a0a */
[C---:B------:R-:W-:Y:S01]  /*15d0*/  ISETP.GT.U32.AND P0, PT, R10.reuse, R57, PT ;  /* 0x000000390a00720c */ /* 0x040fe20003f04070 */
[----:B------:R-:W-:Y:S02]  /*15e0*/  IMAD.MOV R14, RZ, RZ, -R5 ;  /* 0x000000ffff0e7224 */ /* 0x000fe400078e0a05 */
[----:B------:R-:W-:-:S02]  /*15f0*/  IMAD R63, R10, R4, R63 ;  /* 0x000000040a3f7224 */ /* 0x000fc400078e023f */
[----:B------:R-:W-:-:S04]  /*1600*/  IMAD.HI.U32 R4, R6, R69, RZ ;  /* 0x0000004506047227 */ /* 0x000fc800078e00ff */
[----:B------:R-:W-:-:S04]  /*1610*/  IMAD.HI.U32 R5, R6, R71, RZ ;  /* 0x0000004706057227 */ /* 0x000fc800078e00ff */
[----:B------:R-:W-:Y:S02]  /*1620*/  IMAD.MOV R4, RZ, RZ, -R4 ;  /* 0x000000ffff047224 */ /* 0x000fe400078e0a04 */
[----:B------:R-:W-:Y:S02]  /*1630*/  IMAD.MOV R5, RZ, RZ, -R5 ;  /* 0x000000ffff057224 */ /* 0x000fe400078e0a05 */
[--C-:B------:R-:W-:Y:S01]  /*1640*/  @!P2 IMAD.IADD R49, R49, 0x1, -R10.reuse ;  /* 0x000000013131a824 */ /* 0x100fe200078e0a0a */
[C---:B------:R-:W-:Y:S01]  /*1650*/  ISETP.GT.U32.AND P2, PT, R10.reuse, R61, PT ;  /* 0x0000003d0a00720c */ /* 0x040fe20003f44070 */
[C---:B------:R-:W-:Y:S02]  /*1660*/  IMAD R69, R10.reuse, R4, R69 ;  /* 0x000000040a457224 */ /* 0x040fe400078e0245 */
[----:B------:R-:W-:Y:S02]  /*1670*/  IMAD R71, R10, R5, R71 ;  /* 0x000000050a477224 */ /* 0x000fe400078e0247 */
[----:B------:R-:W-:-:S02]  /*1680*/  @!P6 IMAD.IADD R47, R47, 0x1, -R10 ;  /* 0x000000012f2fe824 */ /* 0x000fc400078e0a0a */
[----:B------:R-:W-:Y:S01]  /*1690*/  @!P5 IMAD.IADD R41, R41, 0x1, -R10 ;  /* 0x000000012929d824 */ /* 0x000fe200078e0a0a */
[----:B------:R-:W-:Y:S01]  /*16a0*/  ISETP.GT.U32.AND P5, PT, R10, R53, PT ;  /* 0x000000350a00720c */ /* 0x000fe20003fa4070 */
[----:B------:R-:W-:-:S04]  /*16b0*/  IMAD.HI.U32 R4, R6, R75, RZ ;  /* 0x0000004b06047227 */ /* 0x000fc800078e00ff */
[--C-:B------:R-:W-:Y:S01]  /*16c0*/  @!P1 IMAD.IADD R43, R43, 0x1, -R10.reuse ;  /* 0x000000012b2b9824 */ /* 0x100fe200078e0a0a */
[C---:B------:R-:W-:Y:S01]  /*16d0*/  ISETP.GT.U32.AND P1, PT, R10.reuse, R39, PT ;  /* 0x000000270a00720c */ /* 0x040fe20003f24070 */
[--C-:B------:R-:W-:Y:S01]  /*16e0*/  @!P3 IMAD.IADD R35, R35, 0x1, -R10.reuse ;  /* 0x000000012323b824 */ /* 0x100fe200078e0a0a */
[C---:B------:R-:W-:Y:S01]  /*16f0*/  ISETP.GT.U32.AND P3, PT, R10.reuse, R47, PT ;  /* 0x0000002f0a00720c */ /* 0x040fe20003f64070 */
[----:B------:R-:W-:Y:S01]  /*1700*/  @!P0 IMAD.IADD R57, R57, 0x1, -R10 ;  /* 0x0000000139398824 */ /* 0x000fe200078e0a0a */
[C---:B------:R-:W-:Y:S01]  /*1710*/  ISETP.GT.U32.AND P0, PT, R10.reuse, R71, PT ;  /* 0x000000470a00720c */ /* 0x040fe20003f04070 */
[----:B------:R-:W-:Y:S01]  /*1720*/  IMAD.MOV R4, RZ, RZ, -R4 ;  /* 0x000000ffff047224 */ /* 0x000fe200078e0a04 */
[----:B------:R-:W-:Y:S01]  /*1730*/  ISETP.GT.U32.AND P6, PT, R10, R43, PT ;  /* 0x0000002b0a00720c */ /* 0x000fe20003fc4070 */
[----:B------:R-:W-:-:S04]  /*1740*/  IMAD.HI.U32 R8, R6, R59, RZ ;  /* 0x0000003b06087227 */ /* 0x000fc800078e00ff */
[C---:B------:R-:W-:Y:S02]  /*1750*/  IMAD R75, R10.reuse, R4, R75 ;  /* 0x000000040a4b7224 */ /* 0x040fe400078e024b */
[----:B------:R-:W-:Y:S02]  /*1760*/  IMAD.MOV R8, RZ, RZ, -R8 ;  /* 0x000000ffff087224 */ /* 0x000fe400078e0a08 */
[--C-:B------:R-:W-:Y:S01]  /*1770*/  @!P2 IMAD.IADD R61, R61, 0x1, -R10.reuse ;  /* 0x000000013d3da824 */ /* 0x100fe200078e0a0a */
[C---:B------:R-:W-:Y:S01]  /*1780*/  ISETP.GT.U32.AND P2, PT, R10.reuse, R75, PT ;  /* 0x0000004b0a00720c */ /* 0x040fe20003f44070 */
[C---:B------:R-:W-:Y:S02]  /*1790*/  IMAD R59, R10.reuse, R8, R59 ;  /* 0x000000080a3b7224 */ /* 0x040fe400078e023b */
[--C-:B------:R-:W-:Y:S02]  /*17a0*/  @!P5 IMAD.IADD R53, R53, 0x1, -R10.reuse ;  /* 0x000000013535d824 */ /* 0x100fe400078e0a0a */
[--C-:B------:R-:W-:Y:S01]  /*17b0*/  @!P1 IMAD.IADD R39, R39, 0x1, -R10.reuse ;  /* 0x0000000127279824 */ /* 0x100fe200078e0a0a */
[C---:B------:R-:W-:Y:S01]  /*17c0*/  ISETP.GT.U32.AND P1, PT, R10.reuse, R51, PT ;  /* 0x000000330a00720c */ /* 0x040fe20003f24070 */
[--C-:B------:R-:W-:Y:S01]  /*17d0*/  @!P3 IMAD.IADD R47, R47, 0x1, -R10.reuse ;  /* 0x000000012f2fb824 */ /* 0x100fe200078e0a0a */
[C---:B------:R-:W-:Y:S01]  /*17e0*/  ISETP.GT.U32.AND P3, PT, R10.reuse, R59, PT ;  /* 0x0000003b0a00720c */ /* 0x040fe20003f64070 */
[----:B------:R-:W-:Y:S01]  /*17f0*/  @!P0 IMAD.IADD R71, R71, 0x1, -R10 ;  /* 0x0000000147478824 */ /* 0x000fe200078e0a0a */
[C---:B------:R-:W-:Y:S01]  /*1800*/  ISETP.GT.U32.AND P0, PT, R10.reuse, R53, PT ;  /* 0x000000350a00720c */ /* 0x040fe20003f04070 */
[----:B------:R-:W-:-:S02]  /*1810*/  IMAD R65, R10, R14, R65 ;  /* 0x0000000e0a417224 */ /* 0x000fc400078e0241 */
[----:B------:R-:W-:-:S03]  /*1820*/  IMAD.HI.U32 R8, R6, R73, RZ ;  /* 0x0000004906087227 */ /* 0x000fc600078e00ff */
[C---:B------:R-:W-:Y:S01]  /*1830*/  ISETP.GT.U32.AND P5, PT, R10.reuse, R65, PT ;  /* 0x000000410a00720c */ /* 0x040fe20003fa4070 */
[C---:B------:R-:W-:Y:S02]  /*1840*/  IMAD R55, R10.reuse, R16, R55 ;  /* 0x000000100a377224 */ /* 0x040fe400078e0237 */
[----:B------:R-:W-:Y:S02]  /*1850*/  IMAD.MOV R8, RZ, RZ, -R8 ;  /* 0x000000ffff087224 */ /* 0x000fe400078e0a08 */
[--C-:B------:R-:W-:Y:S01]  /*1860*/  @!P2 IMAD.IADD R75, R75, 0x1, -R10.reuse ;  /* 0x000000014b4ba824 */ /* 0x100fe200078e0a0a */
[C---:B------:R-:W-:Y:S01]  /*1870*/  ISETP.GT.U32.AND P2, PT, R10.reuse, R57, PT ;  /* 0x000000390a00720c */ /* 0x040fe20003f44070 */
[C---:B------:R-:W-:Y:S02]  /*1880*/  IMAD R73, R10.reuse, R8, R73 ;  /* 0x000000080a497224 */ /* 0x040fe400078e0249 */
[--C-:B------:R-:W-:Y:S01]  /*1890*/  @!P6 IMAD.IADD R43, R43, 0x1, -R10.reuse ;  /* 0x000000012b2be824 */ /* 0x100fe200078e0a0a */
[C---:B------:R-:W-:Y:S01]  /*18a0*/  ISETP.GT.U32.AND P6, PT, R10.reuse, R55, PT ;  /* 0x000000370a00720c */ /* 0x040fe20003fc4070 */
[--C-:B------:R-:W-:Y:S01]  /*18b0*/  @!P1 IMAD.IADD R51, R51, 0x1, -R10.reuse ;  /* 0x0000000133339824 */ /* 0x100fe200078e0a0a */
[C---:B------:R-:W-:Y:S01]  /*18c0*/  ISETP.GT.U32.AND P1, PT, R10.reuse, R63, PT ;  /* 0x0000003f0a00720c */ /* 0x040fe20003f24070 */
[--C-:B------:R-:W-:Y:S01]  /*18d0*/  @!P3 IMAD.IADD R59, R59, 0x1, -R10.reuse ;  /* 0x000000013b3bb824 */ /* 0x100fe200078e0a0a */
[C---:B------:R-:W-:Y:S01]  /*18e0*/  ISETP.GT.U32.AND P3, PT, R10.reuse, R73, PT ;  /* 0x000000490a00720c */ /* 0x040fe20003f64070 */
[----:B------:R-:W-:Y:S01]  /*18f0*/  @!P0 IMAD.IADD R53, R53, 0x1, -R10 ;  /* 0x0000000135358824 */ /* 0x000fe200078e0a0a */
[----:B------:R-:W-:Y:S01]  /*1900*/  ISETP.GT.U32.AND P0, PT, R10, R61, PT ;  /* 0x0000003d0a00720c */ /* 0x000fe20003f04070 */
[----:B------:R-:W-:-:S04]  /*1910*/  IMAD.HI.U32 R6, R6, R77, RZ ;  /* 0x0000004d06067227 */ /* 0x000fc800078e00ff */
[----:B------:R-:W-:Y:S02]  /*1920*/  IMAD.MOV R6, RZ, RZ, -R6 ;  /* 0x000000ffff067224 */ /* 0x000fe400078e0a06 */
[--C-:B------:R-:W-:Y:S01]  /*1930*/  @!P5 IMAD.IADD R65, R65, 0x1, -R10.reuse ;  /* 0x000000014141d824 */ /* 0x100fe200078e0a0a */
[----:B------:R-:W-:Y:S01]  /*1940*/  ISETP.GE.AND P5, PT, R56, UR8, PT ;  /* 0x0000000838007c0c */ /* 0x000fe2000bfa6270 */
[C---:B------:R-:W-:Y:S02]  /*1950*/  IMAD R77, R10.reuse, R6, R77 ;  /* 0x000000060a4d7224 */ /* 0x040fe400078e024d */
[--C-:B------:R-:W-:Y:S01]  /*1960*/  @!P2 IMAD.IADD R57, R57, 0x1, -R10.reuse ;  /* 0x000000013939a824 */ /* 0x100fe200078e0a0a */
[C---:B------:R-:W-:Y:S01]  /*1970*/  ISETP.GT.U32.AND P2, PT, R10.reuse, R65, PT ;  /* 0x000000410a00720c */ /* 0x040fe20003f44070 */
[--C-:B------:R-:W-:Y:S01]  /*1980*/  @!P6 IMAD.IADD R55, R55, 0x1, -R10.reuse ;  /* 0x000000013737e824 */ /* 0x100fe200078e0a0a */
[C---:B------:R-:W-:Y:S01]  /*1990*/  ISETP.GT.U32.AND P6, PT, R10.reuse, R69, PT ;  /* 0x000000450a00720c */ /* 0x040fe20003fc4070 */
[--C-:B------:R-:W-:Y:S01]  /*19a0*/  @!P1 IMAD.IADD R63, R63, 0x1, -R10.reuse ;  /* 0x000000013f3f9824 */ /* 0x100fe200078e0a0a */
[C---:B------:R-:W-:Y:S01]  /*19b0*/  ISETP.GT.U32.AND P1, PT, R10.reuse, R77, PT ;  /* 0x0000004d0a00720c */ /* 0x040fe20003f24070 */
[--C-:B------:R-:W-:Y:S01]  /*19c0*/  @!P3 IMAD.IADD R73, R73, 0x1, -R10.reuse ;  /* 0x000000014949b824 */ /* 0x100fe200078e0a0a */
[----:B------:R-:W-:Y:S01]  /*19d0*/  ISETP.GT.U32.AND P3, PT, R10, R55, PT ;  /* 0x000000370a00720c */ /* 0x000fe20003f64070 */
[----:B------:R-:W-:Y:S01]  /*19e0*/  @!P0 IMAD.IADD R61, R61, 0x1, -R10 ;  /* 0x000000013d3d8824 */ /* 0x000fe200078e0a0a */
[----:B------:R-:W-:Y:S01]  /*19f0*/  ISETP.GE.AND P0, PT, R229, RZ, PT ;  /* 0x000000ffe500720c */ /* 0x000fe20003f06270 */
[----:B------:R-:W-:Y:S01]  /*1a00*/  IMAD.HI.U32 R13, R13, R12, RZ ;  /* 0x0000000c0d0d7227 */ /* 0x000fe200078e00ff */
[----:B------:R-:W-:-:S02]  /*1a10*/  SEL R14, RZ, 0x4, P5 ;  /* 0x00000004ff0e7807 */ /* 0x000fc40002800000 */
[C---:B------:R-:W-:Y:S01]  /*1a20*/  ISETP.GT.U32.AND P5, PT, R10.reuse, R63, PT ;  /* 0x0000003f0a00720c */ /* 0x040fe20003fa4070 */
[--C-:B------:R-:W-:Y:S01]  /*1a30*/  @!P2 IMAD.IADD R65, R65, 0x1, -R10.reuse ;  /* 0x000000014141a824 */ /* 0x100fe200078e0a0a */
[----:B------:R-:W-:Y:S01]  /*1a40*/  ISETP.GE.AND P2, PT, R227, RZ, PT ;  /* 0x000000ffe300720c */ /* 0x000fe20003f46270 */
[--C-:B------:R-:W-:Y:S01]  /*1a50*/  @!P6 IMAD.IADD R69, R69, 0x1, -R10.reuse ;  /* 0x000000014545e824 */ /* 0x100fe200078e0a0a */
[----:B------:R-:W-:Y:S01]  /*1a60*/  ISETP.GT.U32.AND P6, PT, R10, R51, PT ;  /* 0x000000330a00720c */ /* 0x000fe20003fc4070 */
[--C-:B------:R-:W-:Y:S01]  /*1a70*/  @!P1 IMAD.IADD R77, R77, 0x1, -R10.reuse ;  /* 0x000000014d4d9824 */ /* 0x100fe200078e0a0a */
[----:B------:R-:W-:Y:S01]  /*1a80*/  PLOP3.LUT P1, PT, PT, PT, UP0, 0x80, 0x0 ;  /* 0x000000000000781c */ /* 0x000fe20003f2f008 */
[--C-:B------:R-:W-:Y:S01]  /*1a90*/  @!P3 IMAD.IADD R55, R55, 0x1, -R10.reuse ;  /* 0x000000013737b824 */ /* 0x100fe200078e0a0a */
[----:B------:R-:W-:Y:S01]  /*1aa0*/  ISETP.GE.AND P3, PT, R231, RZ, PT ;  /* 0x000000ffe700720c */ /* 0x000fe20003f66270 */
[----:B------:R-:W-:Y:S01]  /*1ab0*/  @!P0 IMAD.MOV R19, RZ, RZ, -R19 ;  /* 0x000000ffff138224 */ /* 0x000fe200078e0a13 */
[----:B------:R-:W-:Y:S01]  /*1ac0*/  ISETP.GE.AND P0, PT, R223, RZ, PT ;  /* 0x000000ffdf00720c */ /* 0x000fe20003f06270 */
[----:B------:R-:W-:Y:S01]  /*1ad0*/  IMAD.MOV R13, RZ, RZ, -R13 ;  /* 0x000000ffff0d7224 */ /* 0x000fe200078e0a0d */
[----:B------:R-:W-:Y:S01]  /*1ae0*/  SEL R14, R14, RZ, P1 ;  /* 0x000000ff0e0e7207 */ /* 0x000fe20000800000 */
[--C-:B------:R-:W-:Y:S01]  /*1af0*/  @!P5 IMAD.IADD R63, R63, 0x1, -R10.reuse ;  /* 0x000000013f3fd824 */ /* 0x100fe200078e0a0a */
[----:B------:R-:W-:Y:S01]  /*1b00*/  ISETP.GE.AND P1, PT, R230, RZ, PT ;  /* 0x000000ffe600720c */ /* 0x000fe20003f26270 */
[----:B------:R-:W-:Y:S01]  /*1b10*/  @!P2 IMAD.MOV R23, RZ, RZ, -R23 ;  /* 0x000000ffff17a224 */ /* 0x000fe200078e0a17 */
[----:B------:R-:W-:Y:S01]  /*1b20*/  ISETP.GE.AND P2, PT, R221, RZ, PT ;  /* 0x000000ffdd00720c */ /* 0x000fe20003f46270 */
[----:B------:R-:W-:Y:S01]  /*1b30*/  @!P6 IMAD.IADD R51, R51, 0x1, -R10 ;  /* 0x000000013333e824 */ /* 0x000fe200078e0a0a */
[----:B------:R-:W-:Y:S01]  /*1b40*/  ISETP.GE.AND P5, PT, R228, RZ, PT ;  /* 0x000000ffe400720c */ /* 0x000fe20003fa6270 */
[----:B------:R-:W-:Y:S01]  /*1b50*/  IMAD R4, R2, R66, RZ ;  /* 0x0000004202047224 */ /* 0x000fe200078e02ff */
[----:B------:R-:W-:Y:S01]  /*1b60*/  ISETP.GT.U32.AND P6, PT, R10, R59, PT ;  /* 0x0000003b0a00720c */ /* 0x000fe20003fc4070 */
[----:B------:R-:W-:Y:S01]  /*1b70*/  @!P3 IMAD.MOV R15, RZ, RZ, -R15 ;  /* 0x000000ffff0fb224 */ /* 0x000fe200078e0a0f */
[----:B------:R-:W-:Y:S01]  /*1b80*/  ISETP.GE.AND P3, PT, R225, RZ, PT ;  /* 0x000000ffe100720c */ /* 0x000fe20003f66270 */
[----:B------:R-:W-:Y:S01]  /*1b90*/  @!P0 IMAD.MOV R29, RZ, RZ, -R29 ;  /* 0x000000ffff1d8224 */ /* 0x000fe200078e0a1d */
[----:B------:R-:W-:Y:S01]  /*1ba0*/  ISETP.GE.AND P0, PT, R217, RZ, PT ;  /* 0x000000ffd900720c */ /* 0x000fe20003f06270 */
[----:B------:R-:W-:-:S02]  /*1bb0*/  IMAD R5, R66, 0x2, R4 ;  /* 0x0000000242057824 */ /* 0x000fc400078e0204 */
[----:B------:R-:W-:Y:S01]  /*1bc0*/  @!P1 IMAD.MOV R17, RZ, RZ, -R17 ;  /* 0x000000ffff119224 */ /* 0x000fe200078e0a11 */
[----:B------:R-:W-:Y:S01]  /*1bd0*/  ISETP.GE.AND P1, PT, R224, RZ, PT ;  /* 0x000000ffe000720c */ /* 0x000fe20003f26270 */
[----:B------:R-:W-:Y:S01]  /*1be0*/  @!P2 IMAD.MOV R33, RZ, RZ, -R33 ;  /* 0x000000ffff21a224 */ /* 0x000fe200078e0a21 */
[----:B------:R-:W-:Y:S01]  /*1bf0*/  ISETP.GE.AND P2, PT, R215, RZ, PT ;  /* 0x000000ffd700720c */ /* 0x000fe20003f46270 */
[----:B------:R-:W-:Y:S01]  /*1c00*/  @!P5 IMAD.MOV R21, RZ, RZ, -R21 ;  /* 0x000000ffff15d224 */ /* 0x000fe200078e0a15 */
[----:B------:R-:W-:Y:S01]  /*1c10*/  ISETP.GE.AND P5, PT, R222, RZ, PT ;  /* 0x000000ffde00720c */ /* 0x000fe20003fa6270 */
[----:B------:R-:W-:Y:S01]  /*1c20*/  @!P6 IMAD.IADD R59, R59, 0x1, -R10 ;  /* 0x000000013b3be824 */ /* 0x000fe200078e0a0a */
        /* <DEDUP_REMOVED lines=9> */
[----:B------:R-:W-:Y:S01]  /*1cc0*/  ISETP.GT.U32.AND P2, PT, R10, R71, PT ;  /* 0x000000470a00720c */ /* 0x000fe20003f44070 */
[----:B------:R-:W-:Y:S01]  /*1cd0*/  @!P5 IMAD.MOV R31, RZ, RZ, -R31 ;  /* 0x000000ffff1fd224 */ /* 0x000fe200078e0a1f */
[----:B------:R-:W-:Y:S01]  /*1ce0*/  ISETP.GE.AND P5, PT, R216, RZ, PT ;  /* 0x000000ffd800720c */ /* 0x000fe20003fa6270 */
[----:B------:R-:W-:Y:S01]  /*1cf0*/  @!P6 IMAD.IADD R69, R69, 0x1, -R10 ;  /* 0x000000014545e824 */ /* 0x000fe200078e0a0a */
[----:B------:R-:W-:Y:S01]  /*1d00*/  ISETP.GE.AND P6, PT, R211, RZ, PT ;  /* 0x000000ffd300720c */ /* 0x000fe20003fc6270 */
[----:B------:R-:W-:Y:S01]  /*1d10*/  @!P3 IMAD.MOV R35, RZ, RZ, -R35 ;  /* 0x000000ffff23b224 */ /* 0x000fe200078e0a23 */
[----:B------:R-:W-:Y:S01]  /*1d20*/  ISETP.GE.AND P3, PT, R214, RZ, PT ;  /* 0x000000ffd600720c */ /* 0x000fe20003f66270 */
[----:B------:R-:W-:Y:S01]  /*1d30*/  @!P0 IMAD.MOV R49, RZ, RZ, -R49 ;  /* 0x000000ffff318224 */ /* 0x000fe200078e0a31 */
[----:B------:R-:W-:Y:S01]  /*1d40*/  ISETP.GT.U32.AND P0, PT, R10, R77, PT ;  /* 0x0000004d0a00720c */ /* 0x000fe20003f04070 */
[----:B------:R-:W-:-:S02]  /*1d50*/  IMAD R7, R66, 0x2, R6 ;  /* 0x0000000242077824 */ /* 0x000fc400078e0206 */
[----:B------:R-:W-:Y:S01]  /*1d60*/  @!P1 IMAD.MOV R37, RZ, RZ, -R37 ;  /* 0x000000ffff259224 */ /* 0x000fe200078e0a25 */
[----:B------:R-:W-:Y:S01]  /*1d70*/  ISETP.GE.AND P1, PT, R213, RZ, PT ;  /* 0x000000ffd500720c */ /* 0x000fe20003f26270 */
[--C-:B------:R-:W-:Y:S01]  /*1d80*/  @!P2 IMAD.IADD R71, R71, 0x1, -R10.reuse ;  /* 0x000000014747a824 */ /* 0x100fe200078e0a0a */
[----:B------:R-:W-:Y:S01]  /*1d90*/  ISETP.GE.AND P2, PT, R202, RZ, PT ;  /* 0x000000ffca00720c */ /* 0x000fe20003f46270 */
[----:B------:R-:W-:Y:S01]  /*1da0*/  @!P5 IMAD.MOV R41, RZ, RZ, -R41 ;  /* 0x000000ffff29d224 */ /* 0x000fe200078e0a29 */
[C---:B------:R-:W-:Y:S01]  /*1db0*/  ISETP.GT.U32.AND P5, PT, R10.reuse, R75, PT ;  /* 0x0000004b0a00720c */ /* 0x040fe20003fa4070 */
[----:B------:R-:W-:Y:S02]  /*1dc0*/  @!P6 IMAD.MOV R51, RZ, RZ, -R51 ;  /* 0x000000ffff33e224 */ /* 0x000fe400078e0a33 */
[----:B------:R-:W-:Y:S01]  /*1dd0*/  @!P3 IMAD.MOV R45, RZ, RZ, -R45 ;  /* 0x000000ffff2db224 */ /* 0x000fe200078e0a2d */
[----:B------:R-:W-:Y:S01]  /*1de0*/  ISETP.GT.U32.AND P3, PT, R10, R73, PT ;  /* 0x000000490a00720c */ /* 0x000fe20003f64070 */
[----:B------:R-:W-:Y:S01]  /*1df0*/  @!P0 IMAD.IADD R77, R77, 0x1, -R10 ;  /* 0x000000014d4d8824 */ /* 0x000fe200078e0a0a */
[----:B------:R-:W-:Y:S01]  /*1e00*/  ISETP.GE.AND P0, PT, R166, RZ, PT ;  /* 0x000000ffa600720c */ /* 0x000fe20003f06270 */
[----:B------:R-:W-:-:S02]  /*1e10*/  IMAD R8, R66, 0x2, R7 ;  /* 0x0000000242087824 */ /* 0x000fc400078e0207 */
[----:B------:R-:W-:Y:S01]  /*1e20*/  @!P1 IMAD.MOV R47, RZ, RZ, -R47 ;  /* 0x000000ffff2f9224 */ /* 0x000fe200078e0a2f */
[----:B------:R-:W-:Y:S01]  /*1e30*/  ISETP.NE.U32.AND P1, PT, R14, RZ, PT ;  /* 0x000000ff0e00720c */ /* 0x000fe20003f25070 */
[----:B------:R-:W-:Y:S02]  /*1e40*/  IMAD R14, R9, R13, R12 ;  /* 0x0000000d090e7224 */ /* 0x000fe400078e020c */
[----:B------:R-:W-:Y:S01]  /*1e50*/  @!P2 IMAD.MOV R53, RZ, RZ, -R53 ;  /* 0x000000ffff35a224 */ /* 0x000fe200078e0a35 */
[----:B------:R-:W-:Y:S01]  /*1e60*/  ISETP.GE.AND P2, PT, R165, RZ, PT ;  /* 0x000000ffa500720c */ /* 0x000fe20003f46270 */
[--C-:B------:R-:W-:Y:S01]  /*1e70*/  @!P5 IMAD.IADD R75, R75, 0x1, -R10.reuse ;  /* 0x000000014b4bd824 */ /* 0x100fe200078e0a0a */
[----:B------:R-:W-:Y:S01]  /*1e80*/  ISETP.GT.U32.AND P6, PT, R9, R14, PT ;  /* 0x0000000e0900720c */ /* 0x000fe20003fc4070 */
[----:B------:R-:W-:Y:S01]  /*1e90*/  @!P3 IMAD.IADD R73, R73, 0x1, -R10 ;  /* 0x000000014949b824 */ /* 0x000fe200078e0a0a */
[----:B------:R-:W-:Y:S01]  /*1ea0*/  ISETP.GE.AND P3, PT, R201, RZ, PT ;  /* 0x000000ffc900720c */ /* 0x000fe20003f66270 */
[----:B------:R-:W-:Y:S01]  /*1eb0*/  @!P0 IMAD.MOV R59, RZ, RZ, -R59 ;  /* 0x000000ffff3b8224 */ /* 0x000fe200078e0a3b */
[----:B------:R-:W-:Y:S01]  /*1ec0*/  ISETP.GE.AND P5, PT, R200, RZ, PT ;  /* 0x000000ffc800720c */ /* 0x000fe20003fa6270 */
[----:B------:R-:W-:Y:S01]  /*1ed0*/  IMAD R199, R66, 0x2, R8 ;  /* 0x0000000242c77824 */ /* 0x000fe200078e0208 */
[----:B------:R-:W-:-:S03]  /*1ee0*/  ISETP.GE.AND P0, PT, R163, RZ, PT ;  /* 0x000000ffa300720c */ /* 0x000fc60003f06270 */
[----:B------:R-:W-:Y:S02]  /*1ef0*/  IMAD R198, R66, 0x2, R199 ;  /* 0x0000000242c67824 */ /* 0x000fe400078e02c7 */
[----:B------:R-:W-:Y:S01]  /*1f00*/  @!P2 IMAD.MOV R61, RZ, RZ, -R61 ;  /* 0x000000ffff3da224 */ /* 0x000fe200078e0a3d */
[----:B------:R-:W-:Y:S01]  /*1f10*/  ISETP.GE.AND P2, PT, R207, UR12, PT ;  /* 0x0000000ccf007c0c */ /* 0x000fe2000bf46270 */
[----:B------:R-:W-:Y:S01]  /*1f20*/  @!P6 IMAD.IADD R14, R14, 0x1, -R9 ;  /* 0x000000010e0ee824 */ /* 0x000fe200078e0a09 */
[----:B------:R-:W-:Y:S01]  /*1f30*/  ISETP.GE.AND P6, PT, R56, UR12, PT ;  /* 0x0000000c38007c0c */ /* 0x000fe2000bfc6270 */
[----:B------:R-:W-:Y:S01]  /*1f40*/  @!P3 IMAD.MOV R55, RZ, RZ, -R55 ;  /* 0x000000ffff37b224 */ /* 0x000fe200078e0a37 */
[----:B------:R-:W-:Y:S01]  /*1f50*/  SEL R10, RZ, UR6, P2 ;  /* 0x00000006ff0a7c07 */ /* 0x000fe20009000000 */
[----:B------:R-:W-:Y:S01]  /*1f60*/  @!P5 IMAD.MOV R57, RZ, RZ, -R57 ;  /* 0x000000ffff39d224 */ /* 0x000fe200078e0a39 */
[----:B------:R-:W-:Y:S01]  /*1f70*/  ISETP.GE.AND P3, PT, R164, RZ, PT ;  /* 0x000000ffa400720c */ /* 0x000fe20003f66270 */
[----:B------:R-:W-:Y:S01]  /*1f80*/  @!P0 IMAD.MOV R65, RZ, RZ, -R65 ;  /* 0x000000ffff418224 */ /* 0x000fe200078e0a41 */
[----:B------:R-:W-:Y:S01]  /*1f90*/  ISETP.GE.AND P5, PT, R162, RZ, PT ;  /* 0x000000ffa200720c */ /* 0x000fe20003fa6270 */
[----:B------:R-:W-:Y:S01]  /*1fa0*/  IMAD R197, R66, 0x2, R198 ;  /* 0x0000000242c57824 */ /* 0x000fe200078e02c6 */
[----:B------:R-:W-:-:S02]  /*1fb0*/  ISETP.GT.U32.AND P0, PT, R9, R14, PT ;  /* 0x0000000e0900720c */ /* 0x000fc40003f04070 */
[----:B------:R-:W-:Y:S01]  /*1fc0*/  ISETP.GE.AND P2, PT, R160, RZ, PT ;  /* 0x000000ffa000720c */ /* 0x000fe20003f46270 */
[----:B------:R-:W-:Y:S01]  /*1fd0*/  IMAD R196, R66, 0x2, R197 ;  /* 0x0000000242c47824 */ /* 0x000fe200078e02c5 */
[----:B------:R-:W-:Y:S01]  /*1fe0*/  SEL R11, RZ, UR6, P6 ;  /* 0x00000006ff0b7c07 */ /* 0x000fe2000b000000 */
[----:B------:R-:W-:Y:S01]  /*1ff0*/  IMAD.SHL.U32 R12, R197, 0x4, RZ ;  /* 0x00000004c50c7824 */ /* 0x000fe200078e00ff */
[----:B------:R-:W-:Y:S01]  /*2000*/  ISETP.NE.U32.AND P6, PT, R10, RZ, PT ;  /* 0x000000ff0a00720c */ /* 0x000fe20003fc5070 */
[----:B------:R-:W-:Y:S01]  /*2010*/  IMAD R195, R66, 0x2, R196 ;  /* 0x0000000242c37824 */ /* 0x000fe200078e02c4 */
[----:B------:R-:W-:Y:S01]  /*2020*/  LOP3.LUT R10, RZ, R139, RZ, 0x33, !PT ;  /* 0x0000008bff0a7212 */ /* 0x000fe200078e33ff */
[----:B------:R-:W-:Y:S01]  /*2030*/  @!P3 IMAD.MOV R63, RZ, RZ, -R63 ;  /* 0x000000ffff3fb224 */ /* 0x000fe200078e0a3f */
[----:B------:R-:W-:Y:S01]  /*2040*/  ISETP.GE.AND P3, PT, R161, RZ, PT ;  /* 0x000000ffa100720c */ /* 0x000fe20003f66270 */
[----:B------:R-:W-:Y:S01]  /*2050*/  @!P5 IMAD.MOV R69, RZ, RZ, -R69 ;  /* 0x000000ffff45d224 */ /* 0x000fe200078e0a45 */
[----:B------:R-:W-:Y:S01]  /*2060*/  ISETP.GE.AND P5, PT, R159, RZ, PT ;  /* 0x000000ff9f00720c */ /* 0x000fe20003fa6270 */
[----:B------:R-:W-:Y:S01]  /*2070*/  @!P0 IMAD.IADD R14, R14, 0x1, -R9 ;  /* 0x000000010e0e8824 */ /* 0x000fe200078e0a09 */
[----:B------:R-:W-:Y:S01]  /*2080*/  ISETP.GE.AND P0, PT, R157, RZ, PT ;  /* 0x000000ff9d00720c */ /* 0x000fe20003f06270 */
[----:B------:R-:W-:Y:S01]  /*2090*/  @!P2 IMAD.MOV R73, RZ, RZ, -R73 ;  /* 0x000000ffff49a224 */ /* 0x000fe200078e0a49 */
[----:B------:R-:W-:Y:S01]  /*20a0*/  ISETP.GE.AND P2, PT, R158, RZ, PT ;  /* 0x000000ff9e00720c */ /* 0x000fe20003f46270 */
[----:B------:R-:W-:-:S02]  /*20b0*/  IMAD R194, R66, 0x2, R195 ;  /* 0x0000000242c27824 */ /* 0x000fc400078e02c3 */
[----:B------:R-:W-:Y:S02]  /*20c0*/  IMAD.MOV.U32 R233, RZ, RZ, R14 ;  /* 0x000000ffffe97224 */ /* 0x000fe400078e000e */
[----:B------:R-:W-:Y:S02]  /*20d0*/  IMAD R167, R66, 0x2, R194 ;  /* 0x0000000242a77824 */ /* 0x000fe400078e02c2 */
[----:B------:R-:W-:Y:S01]  /*20e0*/  @!P3 IMAD.MOV R71, RZ, RZ, -R71 ;  /* 0x000000ffff47b224 */ /* 0x000fe200078e0a47 */
[----:B------:R-:W-:Y:S01]  /*20f0*/  ISETP.NE.U32.AND P3, PT, R11, RZ, PT ;  /* 0x000000ff0b00720c */ /* 0x000fe20003f65070 */
[----:B------:R-:W-:Y:S02]  /*2100*/  @!P5 IMAD.MOV R75, RZ, RZ, -R75 ;  /* 0x000000ffff4bd224 */ /* 0x000fe400078e0a4b */
[----:B------:R-:W-:Y:S01]  /*2110*/  @!P0 IMAD.MOV R79, RZ, RZ, -R79 ;  /* 0x000000ffff4f8224 */ /* 0x000fe200078e0a4f */
[----:B------:R-:W-:Y:S01]  /*2120*/  ISETP.NE.AND P0, PT, R139, RZ, PT ;  /* 0x000000ff8b00720c */ /* 0x000fe20003f05270 */
[----:B------:R-:W-:Y:S01]  /*2130*/  @!P2 IMAD.MOV R77, RZ, RZ, -R77 ;  /* 0x000000ffff4da224 */ /* 0x000fe200078e0a4d */
[----:B------:R-:W-:Y:S01]  /*2140*/  ISETP.GE.AND P2, PT, R232, RZ, PT ;  /* 0x000000ffe800720c */ /* 0x000fe20003f46270 */
[----:B------:R-:W-:Y:S01]  /*2150*/  IMAD R18, R66, 0x2, R167 ;  /* 0x0000000242127824 */ /* 0x000fe200078e02a7 */
[----:B------:R-:W-:Y:S01]  /*2160*/  SEL R58, R10, R15, !P0 ;  /* 0x0000000f0a3a7207 */ /* 0x000fe20004000000 */
[----:B------:R-:W-:Y:S01]  /*2170*/  IMAD.SHL.U32 R11, R198, 0x4, RZ ;  /* 0x00000004c60b7824 */ /* 0x000fe200078e00ff */
[----:B------:R-:W-:Y:S01]  /*2180*/  SEL R17, R10, R17, !P0 ;  /* 0x000000110a117207 */ /* 0x000fe20004000000 */
        /* <DEDUP_REMOVED lines=9> */
[C---:B------:R-:W-:Y:S01]  /*2220*/  SEL R64, R10.reuse, R27, !P0 ;  /* 0x0000001b0a407207 */ /* 0x040fe20004000000 */
[----:B------:R-:W-:Y:S01]  /*2230*/  @!P2 IMAD.MOV R233, RZ, RZ, -R233 ;  /* 0x000000ffffe9a224 */ /* 0x000fe200078e0ae9 */
[----:B------:R-:W-:Y:S01]  /*2240*/  SEL R29, R10, R29, !P0 ;  /* 0x0000001d0a1d7207 */ /* 0x000fe20004000000 */
[----:B------:R-:W-:Y:S01]  /*2250*/  IMAD R26, R66, 0x2, R24 ;  /* 0x00000002421a7824 */ /* 0x000fe200078e0218 */
[C---:B------:R-:W-:Y:S01]  /*2260*/  SEL R68, R10.reuse, R31, !P0 ;  /* 0x0000001f0a447207 */ /* 0x040fe20004000000 */
[----:B------:R-:W-:Y:S01]  /*2270*/  IMAD.SHL.U32 R14, R195, 0x4, RZ ;  /* 0x00000004c30e7824 */ /* 0x000fe200078e00ff */
[----:B------:R-:W-:Y:S01]  /*2280*/  SEL R33, R10, R33, !P0 ;  /* 0x000000210a217207 */ /* 0x000fe20004000000 */
[----:B------:R-:W-:Y:S01]  /*2290*/  IMAD R28, R66, 0x2, R26 ;  /* 0x00000002421c7824 */ /* 0x000fe200078e021a */
[----:B------:R-:W-:Y:S01]  /*22a0*/  SEL R70, R10, R35, !P0 ;  /* 0x000000230a467207 */ /* 0x000fe20004000000 */
[----:B------:R-:W-:Y:S01]  /*22b0*/  IMAD R58, R58, UR9, RZ ;  /* 0x000000093a3a7c24 */ /* 0x000fe2000f8e02ff */
        /* <DEDUP_REMOVED lines=22> */
[C---:B------:R-:W-:Y:S01]  /*2420*/  SEL R82, R10.reuse, R59, !P0 ;  /* 0x0000003b0a527207 */ /* 0x040fe20004000000 */
        /* <DEDUP_REMOVED lines=19> */
[----:B------:R-:W-:Y:S01]  /*2560*/  ISETP.NE.AND P0, PT, R138, RZ, PT ;  /* 0x000000ff8a00720c */ /* 0x000fe20003f05270 */
[----:B------:R-:W-:Y:S01]  /*2570*/  IMAD.SHL.U32 R10, R199, 0x4, RZ ;  /* 0x00000004c70a7824 */ /* 0x000fe200078e00ff */
[----:B------:R-:W-:Y:S01]  /*2580*/  IADD3 R118, P5, R9, UR14, RZ ;  /* 0x0000000e09767c10 */ /* 0x000fe2000ffbe0ff */
[----:B------:R-:W-:-:S02]  /*2590*/  IMAD R52, R66, 0x2, R50 ;  /* 0x0000000242347824 */ /* 0x000fc400078e0232 */
[----:B------:R-:W-:Y:S01]  /*25a0*/  IMAD R71, R37, UR9, RZ ;  /* 0x0000000925477c24 */ /* 0x000fe2000f8e02ff */
[----:B------:R-:W-:Y:S01]  /*25b0*/  LEA.HI.X.SX32 R16, R156, UR15, 0x2, P5 ;  /* 0x0000000f9c107c11 */ /* 0x000fe2000a8f16ff */
[----:B------:R-:W-:Y:S02]  /*25c0*/  IMAD R54, R66, 0x2, R52 ;  /* 0x0000000242367824 */ /* 0x000fe400078e0234 */
[----:B------:R-:W-:Y:S02]  /*25d0*/  IMAD R72, R72, UR9, RZ ;  /* 0x0000000948487c24 */ /* 0x000fe4000f8e02ff */
[----:B------:R-:W-:Y:S02]  /*25e0*/  IMAD R56, R66, 0x2, R54 ;  /* 0x0000000242387824 */ /* 0x000fe400078e0236 */
[----:B------:R-:W-:Y:S01]  /*25f0*/  @!P0 LOP3.LUT R233, RZ, R138, RZ, 0x33, !PT ;  /* 0x0000008affe98212 */ /* 0x000fe200078e33ff */
[----:B------:R-:W-:Y:S02]  /*2600*/  IMAD R74, R74, UR9, RZ ;  /* 0x000000094a4a7c24 */ /* 0x000fe4000f8e02ff */
[----:B------:R-:W-:-:S02]  /*2610*/  IMAD R73, R41, UR9, RZ ;  /* 0x0000000929497c24 */ /* 0x000fc4000f8e02ff */
[----:B------:R-:W-:Y:S02]  /*2620*/  IMAD R233, R233, UR13, RZ ;  /* 0x0000000de9e97c24 */ /* 0x000fe4000f8e02ff */
[----:B------:R-:W-:Y:S02]  /*2630*/  IMAD R75, R45, UR9, RZ ;  /* 0x000000092d4b7c24 */ /* 0x000fe4000f8e02ff */
[----:B------:R-:W-:Y:S02]  /*2640*/  IMAD.SHL.U32 R234, R233, 0x4, RZ ;  /* 0x00000004e9ea7824 */ /* 0x000fe400078e00ff */
[----:B------:R-:W-:Y:S02]  /*2650*/  IMAD R77, R49, UR9, RZ ;  /* 0x00000009314d7c24 */ /* 0x000fe4000f8e02ff */
[----:B------:R-:W-:Y:S01]  /*2660*/  IMAD R76, R76, UR9, RZ ;  /* 0x000000094c4c7c24 */ /* 0x000fe2000f8e02ff */
[----:B------:R-:W-:Y:S01]  /*2670*/  IADD3 R151, P0, R234, UR10, RZ ;  /* 0x0000000aea977c10 */ /* 0x000fe2000ff1e0ff */
[----:B------:R-:W-:-:S02]  /*2680*/  IMAD R78, R78, UR9, RZ ;  /* 0x000000094e4e7c24 */ /* 0x000fc4000f8e02ff */
[----:B------:R-:W-:Y:S01]  /*2690*/  IMAD R80, R80, UR9, RZ ;  /* 0x0000000950507c24 */ /* 0x000fe2000f8e02ff */
[----:B------:R-:W-:Y:S01]  /*26a0*/  LEA.HI.X.SX32 R17, R233, UR11, 0x2, P0 ;  /* 0x0000000be9117c11 */ /* 0x000fe200080f16ff */
[----:B------:R-:W-:Y:S01]  /*26b0*/  IMAD R79, R53, UR9, RZ ;  /* 0x00000009354f7c24 */ /* 0x000fe2000f8e02ff */
[-C--:B------:R-:W-:Y:S01]  /*26c0*/  LEA R136, P0, R18, R151.reuse, 0x2 ;  /* 0x0000009712887211 */ /* 0x080fe200078010ff */
[----:B------:R-:W-:Y:S01]  /*26d0*/  IMAD R81, R81, UR9, RZ ;  /* 0x0000000951517c24 */ /* 0x000fe2000f8e02ff */
[----:B------:R-:W-:Y:S01]  /*26e0*/  LEA R132, P2, R20, R151, 0x2 ;  /* 0x0000009714847211 */ /* 0x000fe200078410ff */
[----:B------:R-:W-:Y:S01]  /*26f0*/  IMAD R83, R83, UR9, RZ ;  /* 0x0000000953537c24 */ /* 0x000fe2000f8e02ff */
[----:B------:R-:W-:Y:S01]  /*2700*/  LEA.HI.X.SX32 R137, R18, R17, 0x2, P0 ;  /* 0x0000001112897211 */ /* 0x000fe200000f16ff */
        /* <DEDUP_REMOVED lines=18> */
[----:B------:R-:W-:Y:S01]  /*2830*/  IMAD.SHL.U32 R15, R194, 0x4, RZ ;  /* 0x00000004c20f7824 */ /* 0x000fe200078e00ff */
[----:B------:R-:W-:-:S02]  /*2840*/  LEA.HI.X.SX32 R181, R28, R17, 0x2, P2 ;  /* 0x000000111cb57211 */ /* 0x000fc400010f16ff */
[----:B------:R-:W-:Y:S02]  /*2850*/  LEA R184, P2, R32, R151, 0x2 ;  /* 0x0000009720b87211 */ /* 0x000fe400078410ff */
[----:B------:R-:W-:Y:S02]  /*2860*/  LEA.HI.X.SX32 R183, R30, R17, 0x2, P0 ;  /* 0x000000111eb77211 */ /* 0x000fe400000f16ff */
[----:B------:R-:W-:Y:S02]  /*2870*/  LEA R144, P0, R34, R151, 0x2 ;  /* 0x0000009722907211 */ /* 0x000fe400078010ff */
[----:B------:R-:W-:Y:S02]  /*2880*/  LEA.HI.X.SX32 R185, R32, R17, 0x2, P2 ;  /* 0x0000001120b97211 */ /* 0x000fe400010f16ff */
[----:B------:R-:W-:Y:S02]  /*2890*/  LEA R152, P2, R36, R151, 0x2 ;  /* 0x0000009724987211 */ /* 0x000fe400078410ff */
        /* <DEDUP_REMOVED lines=25> */
[C---:B------:R-:W-:Y:S02]  /*2a30*/  LEA R186, P0, R6.reuse, R151, 0x2 ;  /* 0x0000009706ba7211 */ /* 0x040fe400078010ff */
[----:B------:R-:W-:Y:S01]  /*2a40*/  LEA.HI.X.SX32 R191, R5, R17, 0x2, P2 ;  /* 0x0000001105bf7211 */ /* 0x000fe200010f16ff */
[----:B------:R-:W-:Y:S01]  /*2a50*/  @!PT LDS RZ, [RZ] ;  /* 0x00000000fffff984 */ /* 0x000fe20000000800 */
[----:B------:R-:W-:Y:S01]  /*2a60*/  @!PT LDS RZ, [RZ] ;  /* 0x00000000fffff984 */ /* 0x000fe20000000800 */
[----:B------:R-:W-:Y:S01]  /*2a70*/  @!PT LDS RZ, [RZ] ;  /* 0x00000000fffff984 */ /* 0x000fe20000000800 */
[----:B------:R1:W-:Y:S01]  /*2a80*/  LDGSTS.E [R243], desc[UR16][R192.64], P4 ;  /* 0x00000000c0f37fae */ /* 0x0003e2000a121850 */
[C---:B------:R-:W-:Y:S02]  /*2a90*/  LEA R178, P2, R7.reuse, R151, 0x2 ;  /* 0x0000009707b27211 */ /* 0x040fe400078410ff */
[----:B------:R-:W-:Y:S01]  /*2aa0*/  LEA.HI.X.SX32 R187, R6, R17, 0x2, P0 ;  /* 0x0000001106bb7211 */ /* 0x000fe200000f16ff */
[----:B------:R2:W-:Y:S01]  /*2ab0*/  LDGSTS.E [R243+0x8], desc[UR16][R190.64], P6 ;  /* 0x00008000bef37fae */ /* 0x0005e2000b121850 */
[----:B------:R-:W-:Y:S02]  /*2ac0*/  LEA R128, P0, R8, R151, 0x2 ;  /* 0x0000009708807211 */ /* 0x000fe400078010ff */
[----:B------:R-:W-:-:S02]  /*2ad0*/  LEA.HI.X.SX32 R179, R7, R17, 0x2, P2 ;  /* 0x0000001107b37211 */ /* 0x000fc400010f16ff */
[----:B------:R-:W-:Y:S02]  /*2ae0*/  IADD3 R134, P2, R10, R151, RZ ;  /* 0x000000970a867210 */ /* 0x000fe40007f5e0ff */
[----:B------:R-:W-:Y:S02]  /*2af0*/  LEA.HI.X.SX32 R129, R8, R17, 0x2, P0 ;  /* 0x0000001108817211 */ /* 0x000fe400000f16ff */
[----:B------:R-:W-:Y:S02]  /*2b00*/  IADD3 R172, P0, R11, R151, RZ ;  /* 0x000000970bac7210 */ /* 0x000fe40007f1e0ff */
[----:B------:R-:W-:Y:S02]  /*2b10*/  LEA.HI.X.SX32 R135, R199, R17, 0x2, P2 ;  /* 0x00000011c7877211 */ /* 0x000fe400010f16ff */
[----:B------:R-:W-:Y:S02]  /*2b20*/  IADD3 R148, P2, R12, R151, RZ ;  /* 0x000000970c947210 */ /* 0x000fe40007f5e0ff */
[----:B------:R-:W-:-:S02]  /*2b30*/  LEA.HI.X.SX32 R173, R198, R17, 0x2, P0 ;  /* 0x00000011c6ad7211 */ /* 0x000fc400000f16ff */
[----:B------:R-:W-:Y:S02]  /*2b40*/  IADD3 R120, P0, R13, R151, RZ ;  /* 0x000000970d787210 */ /* 0x000fe40007f1e0ff */
[----:B------:R-:W-:Y:S02]  /*2b50*/  LEA.HI.X.SX32 R149, R197, R17, 0x2, P2 ;  /* 0x00000011c5957211 */ /* 0x000fe400010f16ff */
[----:B------:R-:W-:Y:S02]  /*2b60*/  IADD3 R140, P2, R14, R151, RZ ;  /* 0x000000970e8c7210 */ /* 0x000fe40007f5e0ff */
[-C--:B------:R-:W-:Y:S02]  /*2b70*/  LEA.HI.X.SX32 R121, R196, R17.reuse, 0x2, P0 ;  /* 0x00000011c4797211 */ /* 0x080fe400000f16ff */
[----:B------:R-:W-:Y:S02]  /*2b80*/  LEA R22, P0, R58, R118, 0x2 ;  /* 0x000000763a167211 */ /* 0x000fe400078010ff */
[----:B------:R-:W-:-:S02]  /*2b90*/  LEA.HI.X.SX32 R141, R195, R17, 0x2, P2 ;  /* 0x00000011c38d7211 */ /* 0x000fc400010f16ff */
[----:B------:R-:W-:Y:S02]  /*2ba0*/  LEA R26, P2, R60, R118, 0x2 ;  /* 0x000000763c1a7211 */ /* 0x000fe400078410ff */
[----:B------:R-:W-:Y:S02]  /*2bb0*/  LEA.HI.X.SX32 R23, R58, R16, 0x2, P0 ;  /* 0x000000103a177211 */ /* 0x000fe400000f16ff */
[-C--:B------:R-:W-:Y:S02]  /*2bc0*/  LEA R24, P5, R59, R118.reuse, 0x2 ;  /* 0x000000763b187211 */ /* 0x080fe400078a10ff */
[----:B------:R-:W-:Y:S02]  /*2bd0*/  LEA R28, P0, R61, R118, 0x2 ;  /* 0x000000763d1c7211 */ /* 0x000fe400078010ff */
[----:B------:R-:W-:Y:S02]  /*2be0*/  LEA.HI.X.SX32 R27, R60, R16, 0x2, P2 ;  /* 0x000000103c1b7211 */ /* 0x000fe400010f16ff */
[----:B------:R-:W-:-:S02]  /*2bf0*/  LEA R32, P2, R63, R118, 0x2 ;  /* 0x000000763f207211 */ /* 0x000fc400078410ff */
[-C--:B------:R-:W-:Y:S02]  /*2c00*/  LEA.HI.X.SX32 R25, R59, R16.reuse, 0x2, P5 ;  /* 0x000000103b197211 */ /* 0x080fe400028f16ff */
        /* <DEDUP_REMOVED lines=54> */
[----:B------:R-:W-:Y:S02]  /*2f70*/  ISETP.GE.AND P5, PT, R251, UR12, PT ;  /* 0x0000000cfb007c0c */ /* 0x000fe4000bfa6270 */
[-C--:B------:R-:W-:Y:S02]  /*2f80*/  LEA.HI.X.SX32 R117, R90, R16.reuse, 0x2, P0 ;  /* 0x000000105a757211 */ /* 0x080fe400000f16ff */
[----:B------:R-:W-:Y:S01]  /*2f90*/  LEA.HI.X.SX32 R119, R91, R16, 0x2, P2 ;  /* 0x000000105b777211 */ /* 0x000fe200010f16ff */
[----:B------:R-:W-:Y:S01]  /*2fa0*/  IMAD.SHL.U32 R16, R167, 0x4, RZ ;  /* 0x00000004a7107824 */ /* 0x000fe200078e00ff */
[----:B------:R-:W-:Y:S02]  /*2fb0*/  ISETP.GE.AND P0, PT, R248, UR12, PT ;  /* 0x0000000cf8007c0c */ /* 0x000fe4000bf06270 */
[----:B------:R-:W-:-:S02]  /*2fc0*/  SEL R203, RZ, UR6, P5 ;  /* 0x00000006ffcb7c07 */ /* 0x000fc4000a800000 */
[-C--:B------:R-:W-:Y:S02]  /*2fd0*/  IADD3 R154, P5, R15, R151.reuse, RZ ;  /* 0x000000970f9a7210 */ /* 0x080fe40007fbe0ff */
[----:B------:R-:W-:Y:S02]  /*2fe0*/  SEL R204, RZ, UR6, P0 ;  /* 0x00000006ffcc7c07 */ /* 0x000fe40008000000 */
[----:B------:R-:W-:Y:S02]  /*2ff0*/  IADD3 R150, P0, R16, R151, RZ ;  /* 0x0000009710967210 */ /* 0x000fe40007f1e0ff */
[----:B------:R-:W-:Y:S02]  /*3000*/  ISETP.GE.AND P2, PT, R246, UR12, PT ;  /* 0x0000000cf6007c0c */ /* 0x000fe4000bf46270 */
[----:B------:R-:W-:Y:S02]  /*3010*/  LEA.HI.X.SX32 R155, R194, R17, 0x2, P5 ;  /* 0x00000011c29b7211 */ /* 0x000fe400028f16ff */
[----:B------:R-:W-:-:S02]  /*3020*/  ISETP.NE.U32.AND P5, PT, R203, RZ, PT ;  /* 0x000000ffcb00720c */ /* 0x000fc40003fa5070 */
[----:B------:R-:W-:Y:S02]  /*3030*/  LEA.HI.X.SX32 R151, R167, R17, 0x2, P0 ;  /* 0x00000011a7977211 */ /* 0x000fe400000f16ff */
[----:B------:R-:W-:Y:S02]  /*3040*/  ISETP.NE.U32.AND P0, PT, R204, RZ, PT ;  /* 0x000000ffcc00720c */ /* 0x000fe40003f05070 */
[----:B------:R-:W-:Y:S02]  /*3050*/  ISETP.GE.AND P4, PT, R206, UR12, PT ;  /* 0x0000000cce007c0c */ /* 0x000fe4000bf86270 */
[----:B------:R-:W-:Y:S02]  /*3060*/  SEL R205, RZ, UR6, P2 ;  /* 0x00000006ffcd7c07 */ /* 0x000fe40009000000 */
[----:B------:R-:W-:Y:S02]  /*3070*/  ISETP.GE.AND P6, PT, R250, UR12, PT ;  /* 0x0000000cfa007c0c */ /* 0x000fe4000bfc6270 */
[----:B------:R-:W-:Y:S01]  /*3080*/  SEL R17, RZ, UR6, P4 ;  /* 0x00000006ff117c07 */ /* 0x000fe2000a000000 */
[----:B------:R3:W-:Y:S01]  /*3090*/  LDGSTS.E [R243+0x2000], desc[UR16][R188.64], P5 ;  /* 0x02000000bcf37fae */ /* 0x0007e2000a921850 */
[----:B------:R-:W-:-:S02]  /*30a0*/  ISETP.NE.U32.AND P2, PT, R205, RZ, PT ;  /* 0x000000ffcd00720c */ /* 0x000fc40003f45070 */
[----:B------:R-:W-:Y:S01]  /*30b0*/  ISETP.GE.AND P4, PT, R249, UR12, PT ;  /* 0x0000000cf9007c0c */ /* 0x000fe2000bf86270 */
[----:B------:R4:W-:Y:S01]  /*30c0*/  LDGSTS.E [R243+0x2008], desc[UR16][R180.64], P0 ;  /* 0x02008000b4f37fae */ /* 0x0009e20008121850 */
[----:B------:R-:W-:Y:S02]  /*30d0*/  SEL R203, RZ, UR6, P6 ;  /* 0x00000006ffcb7c07 */ /* 0x000fe4000b000000 */
[----:B------:R-:W-:Y:S02]  /*30e0*/  ISETP.NE.U32.AND P6, PT, R17, RZ, PT ;  /* 0x000000ff1100720c */ /* 0x000fe40003fc5070 */
[----:B------:R-:W-:Y:S02]  /*30f0*/  LOP3.LUT R204, R0, 0x10, RZ, 0x3c, !PT ;  /* 0x0000001000cc7812 */ /* 0x000fe400078e3cff */
[----:B------:R-:W-:Y:S02]  /*3100*/  SEL R17, RZ, UR6, P4 ;  /* 0x00000006ff117c07 */ /* 0x000fe4000a000000 */
[----:B------:R-:W-:Y:S01]  /*3110*/  ISETP.NE.U32.AND P4, PT, R203, RZ, PT ;  /* 0x000000ffcb00720c */ /* 0x000fe20003f85070 */
[----:B------:R-:W-:Y:S01]  /*3120*/  VIADD R236, R204, UR7 ;  /* 0x00000007ccec7c36 */ /* 0x000fe20008000000 */
[----:B------:R-:W-:-:S02]  /*3130*/  ISETP.NE.U32.AND P0, PT, R17, RZ, PT ;  /* 0x000000ff1100720c */ /* 0x000fc40003f05070 */
[----:B------:R-:W-:Y:S02]  /*3140*/  LOP3.LUT R17, R2, 0xa, RZ, 0xfc, !PT ;  /* 0x0000000a02117812 */ /* 0x000fe400078efcff */
[----:B------:R-:W-:Y:S01]  /*3150*/  ISETP.GE.AND P5, PT, R208, UR12, PT ;  /* 0x0000000cd0007c0c */ /* 0x000fe2000bfa6270 */
[----:B------:R5:W-:Y:S01]  /*3160*/  LDGSTS.E [R236], desc[UR16][R186.64], P2 ;  /* 0x00000000baec7fae */ /* 0x000be20009121850 */
[----:B------:R-:W-:Y:S02]  /*3170*/  ISETP.GE.AND P2, PT, R17, UR12, PT ;  /* 0x0000000c11007c0c */ /* 0x000fe4000bf46270 */
[----:B------:R-:W-:Y:S01]  /*3180*/  SEL R203, RZ, UR6, P5 ;  /* 0x00000006ffcb7c07 */ /* 0x000fe2000a800000 */
[----:B------:R5:W-:Y:S01]  /*3190*/  LDGSTS.E [R236+0x8], desc[UR16][R178.64], P6 ;  /* 0x00008000b2ec7fae */ /* 0x000be2000b121850 */
[----:B------:R-:W-:Y:S02]  /*31a0*/  ISETP.GE.AND P6, PT, R247, UR12, PT ;  /* 0x0000000cf7007c0c */ /* 0x000fe4000bfc6270 */
[----:B------:R-:W-:Y:S01]  /*31b0*/  LOP3.LUT R204, R2, 0xc, RZ, 0xfc, !PT ;  /* 0x0000000c02cc7812 */ /* 0x000fe200078efcff */
[----:B------:R5:W-:Y:S01]  /*31c0*/  LDGSTS.E [R236+0x2000], desc[UR16][R182.64], P4 ;  /* 0x02000000b6ec7fae */ /* 0x000be2000a121850 */
[----:B------:R-:W-:-:S02]  /*31d0*/  SEL R17, RZ, UR6, P2 ;  /* 0x00000006ff117c07 */ /* 0x000fc40009000000 */
[----:B------:R-:W-:Y:S01]  /*31e0*/  ISETP.NE.U32.AND P5, PT, R203, RZ, PT ;  /* 0x000000ffcb00720c */ /* 0x000fe20003fa5070 */
[----:B------:R5:W-:Y:S01]  /*31f0*/  LDGSTS.E [R236+0x2008], desc[UR16][R184.64], P0 ;  /* 0x02008000b8ec7fae */ /* 0x000be20008121850 */
[----:B------:R-:W-:Y:S02]  /*3200*/  ISETP.GE.AND P2, PT, R245, UR12, PT ;  /* 0x0000000cf5007c0c */ /* 0x000fe4000bf46270 */
[----:B------:R-:W-:Y:S02]  /*3210*/  SEL R203, RZ, UR6, P6 ;  /* 0x00000006ffcb7c07 */ /* 0x000fe4000b000000 */
[----:B------:R-:W-:Y:S02]  /*3220*/  ISETP.GE.AND P4, PT, R204, UR12, PT ;  /* 0x0000000ccc007c0c */ /* 0x000fe4000bf86270 */
[----:B------:R-:W-:Y:S02]  /*3230*/  ISETP.NE.U32.AND P6, PT, R17, RZ, PT ;  /* 0x000000ff1100720c */ /* 0x000fe40003fc5070 */
[----:B------:R-:W-:-:S02]  /*3240*/  LOP3.LUT R204, R0, 0x20, RZ, 0x3c, !PT ;  /* 0x0000002000cc7812 */ /* 0x000fc400078e3cff */
[----:B------:R-:W-:Y:S02]  /*3250*/  SEL R17, RZ, UR6, P2 ;  /* 0x00000006ff117c07 */ /* 0x000fe40009000000 */
[----:B------:R-:W-:Y:S01]  /*3260*/  ISETP.NE.U32.AND P2, PT, R203, RZ, PT ;  /* 0x000000ffcb00720c */ /* 0x000fe20003f45070 */
[----:B------:R-:W-:Y:S01]  /*3270*/  VIADD R226, R204, UR7 ;  /* 0x00000007cce27c36 */ /* 0x000fe20008000000 */
[----:B------:R-:W-:Y:S02]  /*3280*/  ISETP.NE.U32.AND P0, PT, R17, RZ, PT ;  /* 0x000000ff1100720c */ /* 0x000fe40003f05070 */
[----:B------:R-:W-:Y:S02]  /*3290*/  LOP3.LUT R17, R2, 0xe, RZ, 0xfc, !PT ;  /* 0x0000000e02117812 */ /* 0x000fe400078efcff */
[----:B------:R5:W-:Y:S01]  /*32a0*/  LDGSTS.E [R226], desc[UR16][R128.64], P5 ;  /* 0x0000000080e27fae */ /* 0x000be2000a921850 */
[----:B------:R-:W-:Y:S02]  /*32b0*/  SEL R203, RZ, UR6, P4 ;  /* 0x00000006ffcb7c07 */ /* 0x000fe4000a000000 */
[----:B------:R-:W-:Y:S01]  /*32c0*/  ISETP.GE.AND P5, PT, R17, UR12, PT ;  /* 0x0000000c11007c0c */ /* 0x000fe2000bfa6270 */
[----:B------:R5:W-:Y:S01]  /*32d0*/  LDGSTS.E [R226+0x8], desc[UR16][R134.64], P6 ;  /* 0x0000800086e27fae */ /* 0x000be2000b121850 */
[----:B------:R-:W-:-:S02]  /*32e0*/  ISETP.GE.AND P6, PT, R244, UR12, PT ;  /* 0x0000000cf4007c0c */ /* 0x000fc4000bfc6270 */
[----:B------:R-:W-:Y:S01]  /*32f0*/  LOP3.LUT R204, R2, 0x10, RZ, 0xfc, !PT ;  /* 0x0000001002cc7812 */ /* 0x000fe200078efcff */
[----:B------:R5:W-:Y:S01]  /*3300*/  LDGSTS.E [R226+0x2000], desc[UR16][R144.64], P2 ;  /* 0x0200000090e27fae */ /* 0x000be20009121850 */
[----:B------:R-:W-:Y:S02]  /*3310*/  SEL R17, RZ, UR6, P5 ;  /* 0x00000006ff117c07 */ /* 0x000fe4000a800000 */
[----:B------:R-:W-:Y:S01]  /*3320*/  ISETP.NE.U32.AND P4, PT, R203, RZ, PT ;  /* 0x000000ffcb00720c */ /* 0x000fe20003f85070 */
[----:B------:R5:W-:Y:S01]  /*3330*/  LDGSTS.E [R226+0x2008], desc[UR16][R152.64], P0 ;  /* 0x0200800098e27fae */ /* 0x000be20008121850 */
[----:B------:R-:W-:Y:S02]  /*3340*/  ISETP.GE.AND P5, PT, R242, UR12, PT ;  /* 0x0000000cf2007c0c */ /* 0x000fe4000bfa6270 */
[----:B------:R-:W-:Y:S02]  /*3350*/  SEL R203, RZ, UR6, P6 ;  /* 0x00000006ffcb7c07 */ /* 0x000fe4000b000000 */
[----:B------:R-:W-:-:S02]  /*3360*/  ISETP.GE.AND P2, PT, R204, UR12, PT ;  /* 0x0000000ccc007c0c */ /* 0x000fc4000bf46270 */
[----:B------:R-:W-:Y:S02]  /*3370*/  ISETP.NE.U32.AND P6, PT, R17, RZ, PT ;  /* 0x000000ff1100720c */ /* 0x000fe40003fc5070 */
[----:B------:R-:W-:Y:S02]  /*3380*/  LOP3.LUT R204, R0, 0x30, RZ, 0x3c, !PT ;  /* 0x0000003000cc7812 */ /* 0x000fe400078e3cff */
[----:B------:R-:W-:Y:S02]  /*3390*/  SEL R17, RZ, UR6, P5 ;  /* 0x00000006ff117c07 */ /* 0x000fe4000a800000 */
[----:B------:R-:W-:Y:S01]  /*33a0*/  ISETP.NE.U32.AND P5, PT, R203, RZ, PT ;  /* 0x000000ffcb00720c */ /* 0x000fe20003fa5070 */
[----:B------:R-:W-:Y:S01]  /*33b0*/  VIADD R218, R204, UR7 ;  /* 0x00000007ccda7c36 */ /* 0x000fe20008000000 */
[----:B------:R-:W-:Y:S02]  /*33c0*/  ISETP.NE.U32.AND P0, PT, R17, RZ, PT ;  /* 0x000000ff1100720c */ /* 0x000fe40003f05070 */
[----:B------:R-:W-:-:S02]  /*33d0*/  LOP3.LUT R17, R2, 0x12, RZ, 0xfc, !PT ;  /* 0x0000001202117812 */ /* 0x000fc400078efcff */
[----:B------:R5:W-:Y:S01]  /*33e0*/  LDGSTS.E [R218], desc[UR16][R172.64], P4 ;  /* 0x00000000acda7fae */ /* 0x000be2000a121850 */
[----:B------:R-:W-:Y:S02]  /*33f0*/  SEL R203, RZ, UR6, P2 ;  /* 0x00000006ffcb7c07 */ /* 0x000fe40009000000 */
[----:B------:R-:W-:Y:S01]  /*3400*/  ISETP.GE.AND P4, PT, R17, UR12, PT ;  /* 0x0000000c11007c0c */ /* 0x000fe2000bf86270 */
[----:B------:R5:W-:Y:S01]  /*3410*/  LDGSTS.E [R218+0x8], desc[UR16][R148.64], P6 ;  /* 0x0000800094da7fae */ /* 0x000be2000b121850 */
[----:B------:R-:W-:Y:S02]  /*3420*/  ISETP.GE.AND P6, PT, R241, UR12, PT ;  /* 0x0000000cf1007c0c */ /* 0x000fe4000bfc6270 */
[----:B------:R-:W-:Y:S01]  /*3430*/  LOP3.LUT R204, R2, 0x14, RZ, 0xfc, !PT ;  /* 0x0000001402cc7812 */ /* 0x000fe200078efcff */
[----:B------:R5:W-:Y:S01]  /*3440*/  LDGSTS.E [R218+0x2000], desc[UR16][R176.64], P5 ;  /* 0x02000000b0da7fae */ /* 0x000be2000a921850 */
[----:B------:R-:W-:Y:S02]  /*3450*/  SEL R17, RZ, UR6, P4 ;  /* 0x00000006ff117c07 */ /* 0x000fe4000a000000 */
[----:B------:R-:W-:Y:S01]  /*3460*/  ISETP.NE.U32.AND P2, PT, R203, RZ, PT ;  /* 0x000000ffcb00720c */ /* 0x000fe20003f45070 */
[----:B------:R5:W-:Y:S01]  /*3470*/  LDGSTS.E [R218+0x2008], desc[UR16][R168.64], P0 ;  /* 0x02008000a8da7fae */ /* 0x000be20008121850 */
[----:B------:R-:W-:-:S02]  /*3480*/  ISETP.GE.AND P4, PT, R240, UR12, PT ;  /* 0x0000000cf0007c0c */ /* 0x000fc4000bf86270 */
[----:B------:R-:W-:Y:S02]  /*3490*/  SEL R203, RZ, UR6, P6 ;  /* 0x00000006ffcb7c07 */ /* 0x000fe4000b000000 */
[----:B------:R-:W-:Y:S02]  /*34a0*/  ISETP.NE.U32.AND P6, PT, R17, RZ, PT ;  /* 0x000000ff1100720c */ /* 0x000fe40003fc5070 */
[----:B------:R-:W-:Y:S02]  /*34b0*/  ISETP.GE.AND P5, PT, R204, UR12, PT ;  /* 0x0000000ccc007c0c */ /* 0x000fe4000bfa6270 */
[----:B------:R-:W-:Y:S02]  /*34c0*/  LOP3.LUT R204, R0, 0x40, RZ, 0x3c, !PT ;  /* 0x0000004000cc7812 */ /* 0x000fe400078e3cff */
[----:B------:R-:W-:Y:S02]  /*34d0*/  SEL R17, RZ, UR6, P4 ;  /* 0x00000006ff117c07 */ /* 0x000fe4000a000000 */
[----:B------:R-:W-:Y:S01]  /*34e0*/  ISETP.NE.U32.AND P4, PT, R203, RZ, PT ;  /* 0x000000ffcb00720c */ /* 0x000fe20003f85070 */
[----:B------:R-:W-:Y:S01]  /*34f0*/  VIADD R208, R204, UR7 ;  /* 0x00000007ccd07c36 */ /* 0x000fe20008000000 */
[----:B------:R-:W-:-:S02]  /*3500*/  ISETP.NE.U32.AND P0, PT, R17, RZ, PT ;  /* 0x000000ff1100720c */ /* 0x000fc40003f05070 */
[C---:B------:R-:W-:Y:S02]  /*3510*/  LOP3.LUT R17, R2.reuse, 0x16, RZ, 0xfc, !PT ;  /* 0x0000001602117812 */ /* 0x040fe400078efcff */
[----:B------:R-:W-:Y:S01]  /*3520*/  SEL R203, RZ, UR6, P5 ;  /* 0x00000006ffcb7c07 */ /* 0x000fe2000a800000 */
[----:B------:R5:W-:Y:S01]  /*3530*/  LDGSTS.E [R208], desc[UR16][R120.64], P2 ;  /* 0x0000000078d07fae */ /* 0x000be20009121850 */
[----:B------:R-:W-:Y:S02]  /*3540*/  ISETP.GE.AND P2, PT, R17, UR12, PT ;  /* 0x0000000c11007c0c */ /* 0x000fe4000bf46270 */
[----:B------:R-:W-:Y:S01]  /*3550*/  ISETP.NE.U32.AND P5, PT, R203, RZ, PT ;  /* 0x000000ffcb00720c */ /* 0x000fe20003fa5070 */
[----:B------:R5:W-:Y:S01]  /*3560*/  LDGSTS.E [R208+0x8], desc[UR16][R140.64], P6 ;  /* 0x000080008cd07fae */ /* 0x000be2000b121850 */
[----:B------:R-:W-:Y:S02]  /*3570*/  ISETP.GE.AND P6, PT, R239, UR12, PT ;  /* 0x0000000cef007c0c */ /* 0x000fe4000bfc6270 */
[----:B------:R-:W-:Y:S01]  /*3580*/  LOP3.LUT R204, R2, 0x18, RZ, 0xfc, !PT ;  /* 0x0000001802cc7812 */ /* 0x000fe200078efcff */
[----:B------:R5:W-:Y:S01]  /*3590*/  LDGSTS.E [R208+0x2000], desc[UR16][R174.64], P4 ;  /* 0x02000000aed07fae */ /* 0x000be2000a121850 */
[----:B------:R-:W-:-:S02]  /*35a0*/  SEL R203, RZ, UR6, P2 ;  /* 0x00000006ffcb7c07 */ /* 0x000fc40009000000 */
[----:B------:R-:W-:Y:S01]  /*35b0*/  ISETP.GE.AND P2, PT, R238, UR12, PT ;  /* 0x0000000cee007c0c */ /* 0x000fe2000bf46270 */
[----:B------:R5:W-:Y:S01]  /*35c0*/  LDGSTS.E [R208+0x2008], desc[UR16][R170.64], P0 ;  /* 0x02008000aad07fae */ /* 0x000be20008121850 */
[----:B------:R-:W-:Y:S02]  /*35d0*/  SEL R17, RZ, UR6, P6 ;  /* 0x00000006ff117c07 */ /* 0x000fe4000b000000 */
[----:B------:R-:W-:Y:S02]  /*35e0*/  ISETP.GE.AND P6, PT, R204, UR12, PT ;  /* 0x0000000ccc007c0c */ /* 0x000fe4000bfc6270 */
[----:B------:R-:W-:Y:S02]  /*35f0*/  ISETP.NE.U32.AND P4, PT, R203, RZ, PT ;  /* 0x000000ffcb00720c */ /* 0x000fe40003f85070 */
[----:B------:R-:W-:Y:S02]  /*3600*/  SEL R203, RZ, UR6, P2 ;  /* 0x00000006ffcb7c07 */ /* 0x000fe40009000000 */
[----:B------:R-:W-:-:S02]  /*3610*/  LOP3.LUT R204, R0, 0x50, RZ, 0x3c, !PT ;  /* 0x0000005000cc7812 */ /* 0x000fc400078e3cff */
[----:B------:R-:W-:Y:S02]  /*3620*/  ISETP.NE.U32.AND P2, PT, R17, RZ, PT ;  /* 0x000000ff1100720c */ /* 0x000fe40003f45070 */
[----:B------:R-:W-:Y:S01]  /*3630*/  SEL R17, RZ, UR6, P6 ;  /* 0x00000006ff117c07 */ /* 0x000fe2000b000000 */
[----:B------:R-:W-:Y:S01]  /*3640*/  VIADD R209, R204, UR7 ;  /* 0x00000007ccd17c36 */ /* 0x000fe20008000000 */
[----:B------:R-:W-:Y:S02]  /*3650*/  ISETP.NE.U32.AND P0, PT, R203, RZ, PT ;  /* 0x000000ffcb00720c */ /* 0x000fe40003f05070 */
[----:B------:R-:W-:Y:S02]  /*3660*/  ISETP.NE.U32.AND P6, PT, R17, RZ, PT ;  /* 0x000000ff1100720c */ /* 0x000fe40003fc5070 */
[C---:B------:R-:W-:Y:S01]  /*3670*/  LOP3.LUT R17, R2.reuse, 0x1a, RZ, 0xfc, !PT ;  /* 0x0000001a02117812 */ /* 0x040fe200078efcff */
[----:B------:R5:W-:Y:S01]  /*3680*/  LDGSTS.E [R209], desc[UR16][R154.64], P5 ;  /* 0x000000009ad17fae */ /* 0x000be2000a921850 */
[----:B------:R-:W-:-:S02]  /*3690*/  LOP3.LUT R204, R2, 0x1c, RZ, 0xfc, !PT ;  /* 0x0000001c02cc7812 */ /* 0x000fc400078efcff */
[----:B------:R-:W-:Y:S01]  /*36a0*/  ISETP.GE.AND P5, PT, R17, UR12, PT ;  /* 0x0000000c11007c0c */ /* 0x000fe2000bfa6270 */
[----:B------:R5:W-:Y:S01]  /*36b0*/  LDGSTS.E [R209+0x8], desc[UR16][R150.64], P4 ;  /* 0x0000800096d17fae */ /* 0x000be2000a121850 */
[----:B------:R-:W-:Y:S02]  /*36c0*/  ISETP.GE.AND P4, PT, R237, UR12, PT ;  /* 0x0000000ced007c0c */ /* 0x000fe4000bf86270 */
[----:B------:R-:W-:Y:S01]  /*36d0*/  SEL R203, RZ, UR6, P5 ;  /* 0x00000006ffcb7c07 */ /* 0x000fe2000a800000 */
[----:B------:R5:W-:Y:S01]  /*36e0*/  LDGSTS.E [R209+0x2000], desc[UR16][R146.64], P2 ;  /* 0x0200000092d17fae */ /* 0x000be20009121850 */
[----:B------:R-:W-:Y:S02]  /*36f0*/  ISETP.GE.AND P5, PT, R235, UR12, PT ;  /* 0x0000000ceb007c0c */ /* 0x000fe4000bfa6270 */
[----:B------:R-:W-:Y:S01]  /*3700*/  SEL R17, RZ, UR6, P4 ;  /* 0x00000006ff117c07 */ /* 0x000fe2000a000000 */
[----:B------:R5:W-:Y:S01]  /*3710*/  LDGSTS.E [R209+0x2008], desc[UR16][R142.64], P0 ;  /* 0x020080008ed17fae */ /* 0x000be20008121850 */
[----:B------:R-:W-:-:S02]  /*3720*/  ISETP.NE.U32.AND P4, PT, R203, RZ, PT ;  /* 0x000000ffcb00720c */ /* 0x000fc40003f85070 */
[----:B------:R-:W-:Y:S02]  /*3730*/  ISETP.GE.AND P2, PT, R204, UR12, PT ;  /* 0x0000000ccc007c0c */ /* 0x000fe4000bf46270 */
[----:B------:R-:W-:Y:S02]  /*3740*/  SEL R203, RZ, UR6, P5 ;  /* 0x00000006ffcb7c07 */ /* 0x000fe4000a800000 */
[----:B------:R-:W-:Y:S02]  /*3750*/  LOP3.LUT R204, R0, 0x60, RZ, 0x3c, !PT ;  /* 0x0000006000cc7812 */ /* 0x000fe400078e3cff */
[----:B------:R-:W-:Y:S02]  /*3760*/  ISETP.NE.U32.AND P5, PT, R17, RZ, PT ;  /* 0x000000ff1100720c */ /* 0x000fe40003fa5070 */
[----:B------:R-:W-:Y:S01]  /*3770*/  SEL R17, RZ, UR6, P2 ;  /* 0x00000006ff117c07 */ /* 0x000fe20009000000 */
[----:B------:R-:W-:Y:S01]  /*3780*/  VIADD R210, R204, UR7 ;  /* 0x00000007ccd27c36 */ /* 0x000fe20008000000 */
[----:B------:R-:W-:-:S02]  /*3790*/  LOP3.LUT R204, R2, 0x1e, RZ, 0xfc, !PT ;  /* 0x0000001e02cc7812 */ /* 0x000fc400078efcff */
[----:B------:R-:W-:Y:S02]  /*37a0*/  ISETP.NE.U32.AND P0, PT, R17, RZ, PT ;  /* 0x000000ff1100720c */ /* 0x000fe40003f05070 */
[----:B------:R-:W-:Y:S01]  /*37b0*/  ISETP.NE.U32.AND P2, PT, R203, RZ, PT ;  /* 0x000000ffcb00720c */ /* 0x000fe20003f45070 */
[----:B------:R5:W-:Y:S01]  /*37c0*/  LDGSTS.E [R210], desc[UR16][R136.64], P6 ;  /* 0x0000000088d27fae */ /* 0x000be2000b121850 */
[C---:B------:R-:W-:Y:S02]  /*37d0*/  LOP3.LUT R17, R2.reuse, 0x3c, RZ, 0xfc, !PT ;  /* 0x0000003c02117812 */ /* 0x040fe400078efcff */
[----:B------:R-:W-:Y:S01]  /*37e0*/  LOP3.LUT R203, R2, 0x3e, RZ, 0xfc, !PT ;  /* 0x0000003e02cb7812 */ /* 0x000fe200078efcff */
[----:B------:R5:W-:Y:S01]  /*37f0*/  LDGSTS.E [R210+0x8], desc[UR16][R132.64], P4 ;  /* 0x0000800084d27fae */ /* 0x000be2000a121850 */
[----:B------:R-:W-:Y:S02]  /*3800*/  ISETP.GE.AND P6, PT, R204, UR12, PT ;  /* 0x0000000ccc007c0c */ /* 0x000fe4000bfc6270 */
[----:B------:R-:W-:Y:S01]  /*3810*/  ISETP.GE.AND P4, PT, R17, UR12, PT ;  /* 0x0000000c11007c0c */ /* 0x000fe2000bf86270 */
[----:B------:R5:W-:Y:S01]  /*3820*/  LDGSTS.E [R210+0x2000], desc[UR16][R130.64], P5 ;  /* 0x0200000082d27fae */ /* 0x000be2000a921850 */
[----:B------:R-:W-:-:S02]  /*3830*/  SEL R17, RZ, UR6, P6 ;  /* 0x00000006ff117c07 */ /* 0x000fc4000b000000 */
[----:B------:R-:W-:Y:S01]  /*3840*/  ISETP.GE.AND P5, PT, R203, UR12, PT ;  /* 0x0000000ccb007c0c */ /* 0x000fe2000bfa6270 */
[----:B------:R5:W-:Y:S01]  /*3850*/  LDGSTS.E [R210+0x2008], desc[UR16][R126.64], P2 ;  /* 0x020080007ed27fae */ /* 0x000be20009121850 */
[----:B------:R-:W-:Y:S02]  /*3860*/  ISETP.GE.AND P6, PT, R2, UR8, PT ;  /* 0x0000000802007c0c */ /* 0x000fe4000bfc6270 */
[----:B------:R-:W-:Y:S02]  /*3870*/  SEL R204, RZ, UR6, P4 ;  /* 0x00000006ffcc7c07 */ /* 0x000fe4000a000000 */
[----:B------:R-:W-:Y:S02]  /*3880*/  LOP3.LUT R205, R0, 0x70, RZ, 0x3c, !PT ;  /* 0x0000007000cd7812 */ /* 0x000fe400078e3cff */
[----:B------:R-:W-:Y:S02]  /*3890*/  ISETP.NE.U32.AND P4, PT, R17, RZ, PT ;  /* 0x000000ff1100720c */ /* 0x000fe40003f85070 */
[----:B------:R-:W-:-:S02]  /*38a0*/  SEL R203, RZ, UR6, P5 ;  /* 0x00000006ffcb7c07 */ /* 0x000fc4000a800000 */
[----:B------:R-:W-:Y:S02]  /*38b0*/  PLOP3.LUT P5, PT, PT, PT, UP0, 0x80, 0x0 ;  /* 0x000000000000781c */ /* 0x000fe40003faf008 */
[----:B------:R-:W-:Y:S02]  /*38c0*/  SEL R17, RZ, 0x4, P6 ;  /* 0x00000004ff117807 */ /* 0x000fe40003000000 */
[----:B------:R-:W-:Y:S01]  /*38d0*/  ISETP.GE.AND P6, PT, R207, UR8, PT ;  /* 0x00000008cf007c0c */ /* 0x000fe2000bfc6270 */
[----:B------:R-:W-:Y:S01]  /*38e0*/  VIADD R207, R205, UR7 ;  /* 0x00000007cdcf7c36 */ /* 0x000fe20008000000 */
[----:B------:R-:W-:Y:S02]  /*38f0*/  ISETP.NE.U32.AND P2, PT, R204, RZ, PT ;  /* 0x000000ffcc00720c */ /* 0x000fe40003f45070 */
[----:B------:R-:W-:Y:S02]  /*3900*/  SEL R17, R17, RZ, P5 ;  /* 0x000000ff11117207 */ /* 0x000fe40002800000 */
[----:B------:R-:W-:Y:S01]  /*3910*/  PLOP3.LUT P5, PT, PT, PT, UP0, 0x80, 0x0 ;  /* 0x000000000000781c */ /* 0x000fe20003faf008 */
[----:B------:R5:W-:Y:S01]  /*3920*/  LDGSTS.E [R207], desc[UR16][R124.64], P0 ;  /* 0x000000007ccf7fae */ /* 0x000be20008121850 */
[----:B------:R-:W-:-:S02]  /*3930*/  SEL R204, RZ, 0x4, P6 ;  /* 0x00000004ffcc7807 */ /* 0x000fc40003000000 */
[----:B------:R-:W-:Y:S01]  /*3940*/  ISETP.GE.AND P6, PT, R251, UR8, PT ;  /* 0x00000008fb007c0c */ /* 0x000fe2000bfc6270 */
[----:B------:R5:W-:Y:S01]  /*3950*/  LDGSTS.E [R207+0x8], desc[UR16][R122.64], P4 ;  /* 0x000080007acf7fae */ /* 0x000be2000a121850 */
[----:B------:R-:W-:Y:S02]  /*3960*/  ISETP.NE.U32.AND P0, PT, R203, RZ, PT ;  /* 0x000000ffcb00720c */ /* 0x000fe40003f05070 */
[----:B------:R-:W-:Y:S01]  /*3970*/  SEL R204, R204, RZ, P5 ;  /* 0x000000ffcccc7207 */ /* 0x000fe20002800000 */
[----:B------:R5:W-:Y:S01]  /*3980*/  LDGSTS.E [R207+0x2000], desc[UR16][R18.64], P2 ;  /* 0x0200000012cf7fae */ /* 0x000be20009121850 */
[----:B------:R-:W-:Y:S02]  /*3990*/  PLOP3.LUT P5, PT, PT, PT, UP0, 0x80, 0x0 ;  /* 0x000000000000781c */ /* 0x000fe40003faf008 */
[----:B------:R-:W-:Y:S02]  /*39a0*/  SEL R203, RZ, 0x4, P6 ;  /* 0x00000004ffcb7807 */ /* 0x000fe40003000000 */
[----:B------:R-:W-:-:S02]  /*39b0*/  ISETP.GE.AND P6, PT, R248, UR8, PT ;  /* 0x00000008f8007c0c */ /* 0x000fc4000bfc6270 */
[----:B------:R-:W-:Y:S02]  /*39c0*/  ISETP.NE.U32.AND P4, PT, R17, RZ, PT ;  /* 0x000000ff1100720c */ /* 0x000fe40003f85070 */
[----:B------:R-:W-:Y:S01]  /*39d0*/  SEL R203, R203, RZ, P5 ;  /* 0x000000ffcbcb7207 */ /* 0x000fe20002800000 */
[----:B------:R5:W-:Y:S01]  /*39e0*/  LDGSTS.E [R207+0x2008], desc[UR16][R20.64], P0 ;  /* 0x0200800014cf7fae */ /* 0x000be20008121850 */
[----:B------:R-:W-:Y:S02]  /*39f0*/  PLOP3.LUT P5, PT, PT, PT, UP0, 0x80, 0x0 ;  /* 0x000000000000781c */ /* 0x000fe40003faf008 */
[----:B------:R-:W-:Y:S01]  /*3a00*/  SEL R17, RZ, 0x4, P6 ;  /* 0x00000004ff117807 */ /* 0x000fe20003000000 */
[----:B------:R-:W0:Y:S01]  /*3a10*/  LDGDEPBAR ;  /* 0x00000000000079af */ /* 0x000e220000000000 */
[----:B------:R-:W-:Y:S02]  /*3a20*/  LOP3.LUT R205, R3, 0x20, RZ, 0x3c, !PT ;  /* 0x0000002003cd7812 */ /* 0x000fe400078e3cff */
[----:B------:R-:W-:-:S02]  /*3a30*/  SEL R17, R17, RZ, P5 ;  /* 0x000000ff11117207 */ /* 0x000fc40002800000 */
[----:B------:R-:W-:Y:S01]  /*3a40*/  ISETP.GE.AND P5, PT, R206, UR8, PT ;  /* 0x00000008ce007c0c */ /* 0x000fe2000bfa6270 */
[----:B------:R-:W-:Y:S01]  /*3a50*/  VIADD R206, R3, UR7 ;  /* 0x0000000703ce7c36 */ /* 0x000fe20008000000 */
[----:B------:R-:W-:Y:S01]  /*3a60*/  ISETP.NE.U32.AND P6, PT, R204, RZ, PT ;  /* 0x000000ffcc00720c */ /* 0x000fe20003fc5070 */
[----:B------:R-:W-:Y:S01]  /*3a70*/  VIADD R205, R205, UR7 ;  /* 0x00000007cdcd7c36 */ /* 0x000fe20008000000 */
[----:B------:R-:W-:Y:S02]  /*3a80*/  LOP3.LUT R204, R3, 0x40, RZ, 0x3c, !PT ;  /* 0x0000004003cc7812 */ /* 0x000fe400078e3cff */
[----:B------:R-:W-:Y:S01]  /*3a90*/  LDGSTS.E [R206+0xc000], desc[UR16][R22.64], P3 ;  /* 0x0c00000016ce7fae */ /* 0x000fe20009921850 */
[----:B------:R-:W-:Y:S02]  /*3aa0*/  ISETP.NE.U32.AND P0, PT, R203, RZ, PT ;  /* 0x000000ffcb00720c */ /* 0x000fe40003f05070 */
[----:B------:R-:W-:Y:S01]  /*3ab0*/  VIADD R204, R204, UR7 ;  /* 0x00000007cccc7c36 */ /* 0x000fe20008000000 */
[----:B------:R-:W-:Y:S01]  /*3ac0*/  LDGSTS.E [R206+0xc400], desc[UR16][R30.64], P3 ;  /* 0x0c4000001ece7fae */ /* 0x000fe20009921850 */
[----:B------:R-:W-:-:S02]  /*3ad0*/  LOP3.LUT R203, R3, 0x60, RZ, 0x3c, !PT ;  /* 0x0000006003cb7812 */ /* 0x000fc400078e3cff */
[----:B------:R-:W-:Y:S01]  /*3ae0*/  ISETP.GE.AND P2, PT, R246, UR8, PT ;  /* 0x00000008f6007c0c */ /* 0x000fe2000bf46270 */
[----:B------:R-:W-:Y:S01]  /*3af0*/  LDGSTS.E [R206+0xc800], desc[UR16][R38.64], P3 ;  /* 0x0c80000026ce7fae */ /* 0x000fe20009921850 */
[----:B------:R-:W-:Y:S01]  /*3b00*/  SEL R246, RZ, 0x4, P5 ;  /* 0x00000004fff67807 */ /* 0x000fe20002800000 */
[----:B------:R-:W-:Y:S01]  /*3b10*/  VIADD R203, R203, UR7 ;  /* 0x00000007cbcb7c36 */ /* 0x000fe20008000000 */
[----:B------:R-:W-:Y:S01]  /*3b20*/  SEL R248, RZ, 0x4, P2 ;  /* 0x00000004fff87807 */ /* 0x000fe20001000000 */
[----:B------:R-:W-:Y:S01]  /*3b30*/  LDGSTS.E [R206+0xcc00], desc[UR16][R46.64], P3 ;  /* 0x0cc000002ece7fae */ /* 0x000fe20009921850 */
[----:B------:R-:W-:Y:S01]  /*3b40*/  ISETP.NE.U32.AND P2, PT, R17, RZ, PT ;  /* 0x000000ff1100720c */ /* 0x000fe20003f45070 */
[----:B------:R-:W-:Y:S01]  /*3b50*/  IMAD.SHL.U32 R17, R66, 0x40, RZ ;  /* 0x0000004042117824 */ /* 0x000fe200078e00ff */
[----:B------:R-:W-:Y:S01]  /*3b60*/  ISETP.GE.AND P5, PT, R250, UR8, PT ;  /* 0x00000008fa007c0c */ /* 0x000fe2000bfa6270 */
[----:B------:R-:W-:Y:S02]  /*3b70*/  LDGSTS.E [R206+0xd000], desc[UR16][R54.64], P3 ;  /* 0x0d00000036ce7fae */ /* 0x000fe40009921850 */
[C---:B-1----:R-:W-:Y:S01]  /*3b80*/  IMAD.WIDE R192, R17.reuse, 0x4, R192 ;  /* 0x0000000411c07825 */ /* 0x042fe200078e02c0 */
[----:B------:R-:W-:Y:S01]  /*3b90*/  SEL R252, RZ, 0x4, P5 ;  /* 0x00000004fffc7807 */ /* 0x000fe20002800000 */
[----:B------:R-:W-:Y:S01]  /*3ba0*/  LDGSTS.E [R206+0xd400], desc[UR16][R96.64], P3 ;  /* 0x0d40000060ce7fae */ /* 0x000fe20009921850 */
[----:B------:R-:W-:Y:S01]  /*3bb0*/  PLOP3.LUT P5, PT, PT, PT, UP0, 0x80, 0x0 ;  /* 0x000000000000781c */ /* 0x000fe20003faf008 */
[----:B--2---:R-:W-:-:S02]  /*3bc0*/  IMAD.WIDE R190, R17, 0x4, R190 ;  /* 0x0000000411be7825 */ /* 0x004fc400078e02be */
[----:B------:R-:W-:Y:S02]  /*3bd0*/  LDGSTS.E [R206+0xd800], desc[UR16][R104.64], P3 ;  /* 0x0d80000068ce7fae */ /* 0x000fe40009921850 */
[C---:B---3--:R-:W-:Y:S02]  /*3be0*/  IMAD.WIDE R188, R17.reuse, 0x4, R188 ;  /* 0x0000000411bc7825 */ /* 0x048fe400078e02bc */
[----:B------:R-:W-:Y:S02]  /*3bf0*/  LDGSTS.E [R206+0xdc00], desc[UR16][R112.64], P3 ;  /* 0x0dc0000070ce7fae */ /* 0x000fe40009921850 */
[C---:B----4-:R-:W-:Y:S02]  /*3c00*/  IMAD.WIDE R180, R17.reuse, 0x4, R180 ;  /* 0x0000000411b47825 */ /* 0x050fe400078e02b4 */
[----:B------:R-:W-:Y:S02]  /*3c10*/  LDGSTS.E [R205+0xc100], desc[UR16][R24.64], P3 ;  /* 0x0c10000018cd7fae */ /* 0x000fe40009921850 */
[----:B-----5:R-:W-:-:S02]  /*3c20*/  IMAD.WIDE R186, R17, 0x4, R186 ;  /* 0x0000000411ba7825 */ /* 0x020fc400078e02ba */
[----:B------:R-:W-:Y:S02]  /*3c30*/  LDGSTS.E [R205+0xc500], desc[UR16][R32.64], P3 ;  /* 0x0c50000020cd7fae */ /* 0x000fe40009921850 */
[C---:B------:R-:W-:Y:S02]  /*3c40*/  IMAD.WIDE R178, R17.reuse, 0x4, R178 ;  /* 0x0000000411b27825 */ /* 0x040fe400078e02b2 */
[----:B------:R-:W-:Y:S02]  /*3c50*/  LDGSTS.E [R205+0xc900], desc[UR16][R40.64], P3 ;  /* 0x0c90000028cd7fae */ /* 0x000fe40009921850 */
[C---:B------:R-:W-:Y:S02]  /*3c60*/  IMAD.WIDE R182, R17.reuse, 0x4, R182 ;  /* 0x0000000411b67825 */ /* 0x040fe400078e02b6 */
[----:B------:R-:W-:Y:S02]  /*3c70*/  LDGSTS.E [R205+0xcd00], desc[UR16][R48.64], P3 ;  /* 0x0cd0000030cd7fae */ /* 0x000fe40009921850 */
[----:B------:R-:W-:-:S02]  /*3c80*/  IMAD.WIDE R184, R17, 0x4, R184 ;  /* 0x0000000411b87825 */ /* 0x000fc400078e02b8 */
        /* <DEDUP_REMOVED lines=37> */
[----:B------:R-:W-:Y:S02]  /*3ee0*/  IMAD.WIDE R130, R17, 0x4, R130 ;  /* 0x0000000411827825 */ /* 0x000fe400078e0282 */
[----:B------:R-:W-:Y:S01]  /*3ef0*/  LDGSTS.E [R203+0xdf00], desc[UR16][R118.64], P3 ;  /* 0x0df0000076cb7fae */ /* 0x000fe20009921850 */
[----:B------:R-:W-:Y:S01]  /*3f00*/  ISETP.GE.AND P3, PT, R249, UR8, PT ;  /* 0x00000008f9007c0c */ /* 0x000fe2000bf66270 */
[C---:B------:R-:W-:Y:S02]  /*3f10*/  IMAD.WIDE R126, R17.reuse, 0x4, R126 ;  /* 0x00000004117e7825 */ /* 0x040fe400078e027e */
[----:B------:R-:W0:Y:S02]  /*3f20*/  LDGDEPBAR ;  /* 0x00000000000079af */ /* 0x000e240000000000 */
[C---:B------:R-:W-:Y:S01]  /*3f30*/  IMAD.WIDE R124, R17.reuse, 0x4, R124 ;  /* 0x00000004117c7825 */ /* 0x040fe200078e027c */
[----:B------:R-:W-:Y:S03]  /*3f40*/  BAR.SYNC.DEFER_BLOCKING 0x0 ;  /* 0x0000000000007b1d */ /* 0x000fe60000010000 */
[----:B------:R-:W-:-:S04]  /*3f50*/  IMAD.WIDE R122, R17, 0x4, R122 ;  /* 0x00000004117a7825 */ /* 0x000fc800078e027a */
[----:B------:R-:W-:-:S04]  /*3f60*/  IMAD.WIDE R18, R17, 0x4, R18 ;  /* 0x0000000411127825 */ /* 0x000fc800078e0212 */
[----:B------:R-:W-:Y:S01]  /*3f70*/  IMAD.WIDE R20, R17, 0x4, R20 ;  /* 0x0000000411147825 */ /* 0x000fe200078e0214 */
[----:B------:R-:W-:Y:S01]  /*3f80*/  @!PT LDS RZ, [RZ] ;  /* 0x00000000fffff984 */ /* 0x000fe20000000800 */
[----:B------:R-:W-:Y:S01]  /*3f90*/  @!PT LDS RZ, [RZ] ;  /* 0x00000000fffff984 */ /* 0x000fe20000000800 */
[----:B------:R-:W-:Y:S01]  /*3fa0*/  @!PT LDS RZ, [RZ] ;  /* 0x00000000fffff984 */ /* 0x000fe20000000800 */
[----:B------:R1:W-:Y:S01]  /*3fb0*/  LDGSTS.E [R243+0x4000], desc[UR16][R192.64], P4 ;  /* 0x04000000c0f37fae */ /* 0x0003e2000a121850 */
[----:B------:R-:W-:-:S03]  /*3fc0*/  PLOP3.LUT P4, PT, PT, PT, UP0, 0x80, 0x0 ;  /* 0x000000000000781c */ /* 0x000fc60003f8f008 */
[----:B------:R2:W-:Y:S04]  /*3fd0*/  LDGSTS.E [R243+0x4008], desc[UR16][R190.64], P6 ;  /* 0x04008000bef37fae */ /* 0x0005e8000b121850 */
[----:B------:R-:W-:Y:S01]  /*3fe0*/  LDGSTS.E [R243+0x6000], desc[UR16][R188.64], P0 ;  /* 0x06000000bcf37fae */ /* 0x000fe20008121850 */
[----:B-1----:R-:W-:-:S03]  /*3ff0*/  SEL R192, R248, RZ, P4 ;  /* 0x000000fff8c07207 */ /* 0x002fc60002000000 */
[----:B------:R1:W-:Y:S01]  /*4000*/  LDGSTS.E [R243+0x6008], desc[UR16][R180.64], P2 ;  /* 0x06008000b4f37fae */ /* 0x0003e20009121850 */
[----:B------:R-:W-:Y:S02]  /*4010*/  PLOP3.LUT P4, PT, PT, PT, UP0, 0x80, 0x0 ;  /* 0x000000000000781c */ /* 0x000fe40003f8f008 */
[----:B------:R-:W-:Y:S02]  /*4020*/  SEL R193, RZ, 0x4, P3 ;  /* 0x00000004ffc17807 */ /* 0x000fe40001800000 */
[----:B------:R-:W-:Y:S02]  /*4030*/  PLOP3.LUT P3, PT, PT, PT, UP0, 0x80, 0x0 ;  /* 0x000000000000781c */ /* 0x000fe40003f6f008 */
[----:B------:R-:W-:Y:S02]  /*4040*/  SEL R248, R252, RZ, P4 ;  /* 0x000000fffcf87207 */ /* 0x000fe40002000000 */
[----:B------:R-:W-:Y:S02]  /*4050*/  LOP3.LUT R252, R2, 0x8, RZ, 0xfc, !PT ;  /* 0x0000000802fc7812 */ /* 0x000fe400078efcff */
[----:B------:R-:W-:-:S02]  /*4060*/  SEL R251, R246, RZ, P3 ;  /* 0x000000fff6fb7207 */ /* 0x000fc40001800000 */
[----:B------:R-:W-:Y:S02]  /*4070*/  LOP3.LUT R246, R2, 0xa, RZ, 0xfc, !PT ;  /* 0x0000000a02f67812 */ /* 0x000fe400078efcff */
[----:B------:R-:W-:Y:S02]  /*4080*/  ISETP.GE.AND P3, PT, R252, UR8, PT ;  /* 0x00000008fc007c0c */ /* 0x000fe4000bf66270 */
[----:B------:R-:W-:Y:S02]  /*4090*/  ISETP.GE.AND P4, PT, R246, UR8, PT ;  /* 0x00000008f6007c0c */ /* 0x000fe4000bf86270 */
[----:B------:R-:W-:Y:S02]  /*40a0*/  SEL R246, RZ, 0x4, P3 ;  /* 0x00000004fff67807 */ /* 0x000fe40001800000 */
[----:B------:R-:W-:Y:S02]  /*40b0*/  PLOP3.LUT P3, PT, PT, PT, UP0, 0x80, 0x0 ;  /* 0x000000000000781c */ /* 0x000fe40003f6f008 */
[----:B------:R-:W-:-:S02]  /*40c0*/  SEL R252, RZ, 0x4, P4 ;  /* 0x00000004fffc7807 */ /* 0x000fc40002000000 */
[----:B------:R-:W-:Y:S02]  /*40d0*/  PLOP3.LUT P4, PT, PT, PT, UP0, 0x80, 0x0 ;  /* 0x000000000000781c */ /* 0x000fe40003f8f008 */
[----:B------:R-:W-:Y:S02]  /*40e0*/  SEL R246, R246, RZ, P3 ;  /* 0x000000fff6f67207 */ /* 0x000fe40001800000 */
[----:B------:R-:W-:Y:S02]  /*40f0*/  ISETP.NE.U32.AND P3, PT, R192, RZ, PT ;  /* 0x000000ffc000720c */ /* 0x000fe40003f65070 */
[----:B------:R-:W-:Y:S02]  /*4100*/  SEL R192, R252, RZ, P4 ;  /* 0x000000fffcc07207 */ /* 0x000fe40002000000 */
[----:B------:R-:W-:Y:S02]  /*4110*/  ISETP.NE.U32.AND P4, PT, R251, RZ, PT ;  /* 0x000000fffb00720c */ /* 0x000fe40003f85070 */
[----:B------:R-:W-:-:S02]  /*4120*/  SEL R193, R193, RZ, P5 ;  /* 0x000000ffc1c17207 */ /* 0x000fc40002800000 */
[----:B------:R-:W-:Y:S02]  /*4130*/  ISETP.NE.U32.AND P5, PT, R248, RZ, PT ;  /* 0x000000fff800720c */ /* 0x000fe40003fa5070 */
[C---:B------:R-:W-:Y:S02]  /*4140*/  LOP3.LUT R251, R2.reuse, 0xc, RZ, 0xfc, !PT ;  /* 0x0000000c02fb7812 */ /* 0x040fe400078efcff */
[C---:B------:R-:W-:Y:S01]  /*4150*/  LOP3.LUT R252, R2.reuse, 0xe, RZ, 0xfc, !PT ;  /* 0x0000000e02fc7812 */ /* 0x040fe200078efcff */
[----:B------:R3:W-:Y:S01]  /*4160*/  LDGSTS.E [R236+0x4000], desc[UR16][R186.64], P3 ;  /* 0x04000000baec7fae */ /* 0x0007e20009921850 */
[----:B------:R-:W-:Y:S02]  /*4170*/  ISETP.GE.AND P3, PT, R251, UR8, PT ;  /* 0x00000008fb007c0c */ /* 0x000fe4000bf66270 */
[----:B--2---:R-:W-:Y:S01]  /*4180*/  LOP3.LUT R191, R2, 0x10, RZ, 0xfc, !PT ;  /* 0x0000001002bf7812 */ /* 0x004fe200078efcff */
[----:B------:R-:W-:Y:S01]  /*4190*/  LDGSTS.E [R236+0x4008], desc[UR16][R178.64], P4 ;  /* 0x04008000b2ec7fae */ /* 0x000fe2000a121850 */
[----:B------:R-:W-:-:S02]  /*41a0*/  ISETP.GE.AND P4, PT, R247, UR8, PT ;  /* 0x00000008f7007c0c */ /* 0x000fc4000bf86270 */
[----:B------:R-:W-:Y:S01]  /*41b0*/  ISETP.NE.U32.AND P0, PT, R246, RZ, PT ;  /* 0x000000fff600720c */ /* 0x000fe20003f05070 */
[----:B------:R-:W-:Y:S01]  /*41c0*/  LDGSTS.E [R236+0x6000], desc[UR16][R182.64], P5 ;  /* 0x06000000b6ec7fae */ /* 0x000fe2000a921850 */
[----:B------:R-:W-:Y:S02]  /*41d0*/  ISETP.GE.AND P5, PT, R252, UR8, PT ;  /* 0x00000008fc007c0c */ /* 0x000fe4000bfa6270 */
[----:B-1----:R-:W-:Y:S02]  /*41e0*/  SEL R181, RZ, 0x4, P4 ;  /* 0x00000004ffb57807 */ /* 0x002fe40002000000 */
[----:B------:R-:W-:Y:S02]  /*41f0*/  LOP3.LUT R252, R2, 0x12, RZ, 0xfc, !PT ;  /* 0x0000001202fc7812 */ /* 0x000fe400078efcff */
[----:B------:R-:W-:Y:S02]  /*4200*/  ISETP.GE.AND P4, PT, R244, UR8, PT ;  /* 0x00000008f4007c0c */ /* 0x000fe4000bf86270 */
[----:B------:R-:W-:-:S02]  /*4210*/  SEL R248, RZ, 0x4, P3 ;  /* 0x00000004fff87807 */ /* 0x000fc40001800000 */
[----:B------:R-:W-:Y:S02]  /*4220*/  SEL R246, RZ, 0x4, P5 ;  /* 0x00000004fff67807 */ /* 0x000fe40002800000 */
[----:B------:R-:W-:Y:S02]  /*4230*/  ISETP.NE.U32.AND P6, PT, R193, RZ, PT ;  /* 0x000000ffc100720c */ /* 0x000fe40003fc5070 */
[----:B------:R-:W-:Y:S02]  /*4240*/  ISETP.GE.AND P3, PT, R191, UR8, PT ;  /* 0x00000008bf007c0c */ /* 0x000fe4000bf66270 */
[----:B------:R-:W-:Y:S02]  /*4250*/  ISETP.GE.AND P5, PT, R252, UR8, PT ;  /* 0x00000008fc007c0c */ /* 0x000fe4000bfa6270 */
[----:B------:R-:W-:Y:S02]  /*4260*/  SEL R243, RZ, 0x4, P4 ;  /* 0x00000004fff37807 */ /* 0x000fe40002000000 */
[----:B------:R-:W-:-:S02]  /*4270*/  LOP3.LUT R191, R2, 0x14, RZ, 0xfc, !PT ;  /* 0x0000001402bf7812 */ /* 0x000fc400078efcff */
[----:B------:R-:W-:Y:S02]  /*4280*/  LOP3.LUT R252, R2, 0x16, RZ, 0xfc, !PT ;  /* 0x0000001602fc7812 */ /* 0x000fe400078efcff */
[----:B------:R-:W-:Y:S01]  /*4290*/  ISETP.GE.AND P4, PT, R241, UR8, PT ;  /* 0x00000008f1007c0c */ /* 0x000fe2000bf86270 */
[----:B------:R1:W-:Y:S01]  /*42a0*/  LDGSTS.E [R236+0x6008], desc[UR16][R184.64], P6 ;  /* 0x06008000b8ec7fae */ /* 0x0003e2000b121850 */
[----:B------:R-:W-:Y:S02]  /*42b0*/  ISETP.NE.U32.AND P2, PT, R192, RZ, PT ;  /* 0x000000ffc000720c */ /* 0x000fe40003f45070 */
[----:B------:R-:W-:Y:S01]  /*42c0*/  SEL R193, RZ, 0x4, P3 ;  /* 0x00000004ffc17807 */ /* 0x000fe20001800000 */
[----:B------:R-:W-:Y:S01]  /*42d0*/  LDGSTS.E [R226+0x4000], desc[UR16][R128.64], P0 ;  /* 0x0400000080e27fae */ /* 0x000fe20008121850 */
[----:B------:R-:W-:Y:S02]  /*42e0*/  SEL R192, RZ, 0x4, P5 ;  /* 0x00000004ffc07807 */ /* 0x000fe40002800000 */
[----:B------:R-:W-:-:S02]  /*42f0*/  ISETP.GE.AND P3, PT, R191, UR8, PT ;  /* 0x00000008bf007c0c */ /* 0x000fc4000bf66270 */
[----:B------:R-:W-:Y:S02]  /*4300*/  ISETP.GE.AND P5, PT, R252, UR8, PT ;  /* 0x00000008fc007c0c */ /* 0x000fe4000bfa6270 */
[----:B------:R-:W-:Y:S02]  /*4310*/  SEL R191, RZ, 0x4, P4 ;  /* 0x00000004ffbf7807 */ /* 0x000fe40002000000 */
[C---:B------:R-:W-:Y:S01]  /*4320*/  LOP3.LUT R252, R2.reuse, 0x18, RZ, 0xfc, !PT ;  /* 0x0000001802fc7812 */ /* 0x040fe200078efcff */
[----:B------:R-:W-:Y:S01]  /*4330*/  LDGSTS.E [R226+0x4008], desc[UR16][R134.64], P2 ;  /* 0x0400800086e27fae */ /* 0x000fe20009121850 */
[----:B------:R-:W-:Y:S02]  /*4340*/  ISETP.GE.AND P4, PT, R239, UR8, PT ;  /* 0x00000008ef007c0c */ /* 0x000fe4000bf86270 */
[----:B------:R-:W-:Y:S02]  /*4350*/  LOP3.LUT R180, R2, 0x1a, RZ, 0xfc, !PT ;  /* 0x0000001a02b47812 */ /* 0x000fe400078efcff */
[----:B------:R-:W-:-:S02]  /*4360*/  SEL R189, RZ, 0x4, P3 ;  /* 0x00000004ffbd7807 */ /* 0x000fc40001800000 */
[----:B------:R-:W-:Y:S02]  /*4370*/  SEL R188, RZ, 0x4, P5 ;  /* 0x00000004ffbc7807 */ /* 0x000fe40002800000 */
[----:B------:R-:W-:Y:S02]  /*4380*/  ISETP.GE.AND P3, PT, R238, UR8, PT ;  /* 0x00000008ee007c0c */ /* 0x000fe4000bf66270 */
[----:B------:R-:W-:Y:S02]  /*4390*/  ISETP.GE.AND P5, PT, R252, UR8, PT ;  /* 0x00000008fc007c0c */ /* 0x000fe4000bfa6270 */
[----:B---3--:R-:W-:Y:S02]  /*43a0*/  SEL R187, RZ, 0x4, P4 ;  /* 0x00000004ffbb7807 */ /* 0x008fe40002000000 */
[----:B------:R-:W-:Y:S02]  /*43b0*/  ISETP.GE.AND P4, PT, R180, UR8, PT ;  /* 0x00000008b4007c0c */ /* 0x000fe4000bf86270 */
[----:B------:R-:W-:-:S02]  /*43c0*/  LOP3.LUT R180, R2, 0x1c, RZ, 0xfc, !PT ;  /* 0x0000001c02b47812 */ /* 0x000fc400078efcff */
[----:B------:R-:W-:Y:S02]  /*43d0*/  SEL R186, RZ, 0x4, P3 ;  /* 0x00000004ffba7807 */ /* 0x000fe40001800000 */
[----:B-1----:R-:W-:Y:S02]  /*43e0*/  SEL R185, RZ, 0x4, P5 ;  /* 0x00000004ffb97807 */ /* 0x002fe40002800000 */
[----:B------:R-:W-:Y:S02]  /*43f0*/  ISETP.GE.AND P3, PT, R235, UR8, PT ;  /* 0x00000008eb007c0c */ /* 0x000fe4000bf66270 */
[----:B------:R-:W-:Y:S02]  /*4400*/  PLOP3.LUT P5, PT, PT, PT, UP0, 0x80, 0x0 ;  /* 0x000000000000781c */ /* 0x000fe40003faf008 */
[----:B------:R-:W-:Y:S02]  /*4410*/  SEL R184, RZ, 0x4, P4 ;  /* 0x00000004ffb87807 */ /* 0x000fe40002000000 */
[----:B------:R-:W-:-:S02]  /*4420*/  LOP3.LUT R178, R2, 0x1e, RZ, 0xfc, !PT ;  /* 0x0000001e02b27812 */ /* 0x000fc400078efcff */
[----:B------:R-:W-:Y:S02]  /*4430*/  LOP3.LUT R179, R2, 0x3c, RZ, 0xfc, !PT ;  /* 0x0000003c02b37812 */ /* 0x000fe400078efcff */
[----:B------:R-:W-:Y:S02]  /*4440*/  ISETP.GE.AND P4, PT, R180, UR8, PT ;  /* 0x00000008b4007c0c */ /* 0x000fe4000bf86270 */
[----:B------:R-:W-:Y:S02]  /*4450*/  ISETP.GE.AND P6, PT, R245, UR8, PT ;  /* 0x00000008f5007c0c */ /* 0x000fe4000bfc6270 */
[----:B------:R-:W-:Y:S02]  /*4460*/  SEL R180, RZ, 0x4, P3 ;  /* 0x00000004ffb47807 */ /* 0x000fe40001800000 */
[----:B------:R-:W-:Y:S02]  /*4470*/  SEL R181, R181, RZ, P5 ;  /* 0x000000ffb5b57207 */ /* 0x000fe40002800000 */
[----:B------:R-:W-:-:S02]  /*4480*/  ISETP.GE.AND P3, PT, R178, UR8, PT ;  /* 0x00000008b2007c0c */ /* 0x000fc4000bf66270 */
[----:B------:R-:W-:Y:S02]  /*4490*/  ISETP.GE.AND P5, PT, R179, UR8, PT ;  /* 0x00000008b3007c0c */ /* 0x000fe4000bfa6270 */
[----:B------:R-:W-:Y:S02]  /*44a0*/  SEL R178, RZ, 0x4, P4 ;  /* 0x00000004ffb27807 */ /* 0x000fe40002000000 */
[----:B------:R-:W-:Y:S02]  /*44b0*/  SEL R251, RZ, 0x4, P6 ;  /* 0x00000004fffb7807 */ /* 0x000fe40003000000 */
[----:B------:R-:W-:Y:S02]  /*44c0*/  PLOP3.LUT P4, PT, PT, PT, UP0, 0x80, 0x0 ;  /* 0x000000000000781c */ /* 0x000fe40003f8f008 */
[----:B------:R-:W-:Y:S02]  /*44d0*/  SEL R183, RZ, 0x4, P5 ;  /* 0x00000004ffb77807 */ /* 0x000fe40002800000 */
[----:B------:R-:W-:-:S02]  /*44e0*/  PLOP3.LUT P5, PT, PT, PT, UP0, 0x80, 0x0 ;  /* 0x000000000000781c */ /* 0x000fc40003faf008 */
[----:B------:R-:W-:Y:S02]  /*44f0*/  SEL R251, R251, RZ, P4 ;  /* 0x000000fffbfb7207 */ /* 0x000fe40002000000 */
[----:B------:R-:W-:Y:S02]  /*4500*/  PLOP3.LUT P4, PT, PT, PT, UP0, 0x80, 0x0 ;  /* 0x000000000000781c */ /* 0x000fe40003f8f008 */
[----:B------:R-:W-:Y:S02]  /*4510*/  ISETP.GE.AND P6, PT, R242, UR8, PT ;  /* 0x00000008f2007c0c */ /* 0x000fe4000bfc6270 */
[----:B------:R-:W-:Y:S02]  /*4520*/  SEL R248, R248, RZ, P5 ;  /* 0x000000fff8f87207 */ /* 0x000fe40002800000 */
[----:B------:R-:W-:Y:S02]  /*4530*/  PLOP3.LUT P5, PT, PT, PT, UP0, 0x80, 0x0 ;  /* 0x000000000000781c */ /* 0x000fe40003faf008 */
[----:B------:R-:W-:-:S02]  /*4540*/  SEL R246, R246, RZ, P4 ;  /* 0x000000fff6f67207 */ /* 0x000fc40002000000 */
[----:B------:R-:W-:Y:S02]  /*4550*/  SEL R236, RZ, 0x4, P6 ;  /* 0x00000004ffec7807 */ /* 0x000fe40003000000 */
[----:B------:R-:W-:Y:S02]  /*4560*/  PLOP3.LUT P4, PT, PT, PT, UP0, 0x80, 0x0 ;  /* 0x000000000000781c */ /* 0x000fe40003f8f008 */
[----:B------:R-:W-:Y:S02]  /*4570*/  SEL R243, R243, RZ, P5 ;  /* 0x000000fff3f37207 */ /* 0x000fe40002800000 */
[----:B------:R-:W-:Y:S02]  /*4580*/  PLOP3.LUT P5, PT, PT, PT, UP0, 0x80, 0x0 ;  /* 0x000000000000781c */ /* 0x000fe40003faf008 */
[----:B------:R-:W-:Y:S02]  /*4590*/  SEL R236, R236, RZ, P4 ;  /* 0x000000ffecec7207 */ /* 0x000fe40002000000 */
[----:B------:R-:W-:-:S02]  /*45a0*/  PLOP3.LUT P4, PT, PT, PT, UP0, 0x80, 0x0 ;  /* 0x000000000000781c */ /* 0x000fc40003f8f008 */
[----:B------:R-:W-:Y:S02]  /*45b0*/  ISETP.GE.AND P6, PT, R240, UR8, PT ;  /* 0x00000008f0007c0c */ /* 0x000fe4000bfc6270 */
[----:B------:R-:W-:Y:S02]  /*45c0*/  SEL R193, R193, RZ, P5 ;  /* 0x000000ffc1c17207 */ /* 0x000fe40002800000 */
[----:B------:R-:W-:Y:S02]  /*45d0*/  PLOP3.LUT P5, PT, PT, PT, UP0, 0x80, 0x0 ;  /* 0x000000000000781c */ /* 0x000fe40003faf008 */
[----:B------:R-:W-:Y:S02]  /*45e0*/  SEL R192, R192, RZ, P4 ;  /* 0x000000ffc0c07207 */ /* 0x000fe40002000000 */
[----:B------:R-:W-:Y:S02]  /*45f0*/  SEL R190, RZ, 0x4, P6 ;  /* 0x00000004ffbe7807 */ /* 0x000fe40003000000 */
[----:B------:R-:W-:-:S02]  /*4600*/  PLOP3.LUT P4, PT, PT, PT, UP0, 0x80, 0x0 ;  /* 0x000000000000781c */ /* 0x000fc40003f8f008 */
[----:B------:R-:W-:Y:S02]  /*4610*/  SEL R191, R191, RZ, P5 ;  /* 0x000000ffbfbf7207 */ /* 0x000fe40002800000 */
[----:B------:R-:W-:Y:S02]  /*4620*/  PLOP3.LUT P5, PT, PT, PT, UP0, 0x80, 0x0 ;  /* 0x000000000000781c */ /* 0x000fe40003faf008 */
[----:B------:R-:W-:Y:S02]  /*4630*/  SEL R190, R190, RZ, P4 ;  /* 0x000000ffbebe7207 */ /* 0x000fe40002000000 */
[----:B------:R-:W-:Y:S02]  /*4640*/  PLOP3.LUT P4, PT, PT, PT, UP0, 0x80, 0x0 ;  /* 0x000000000000781c */ /* 0x000fe40003f8f008 */
[----:B------:R-:W-:Y:S02]  /*4650*/  SEL R189, R189, RZ, P5 ;  /* 0x000000ffbdbd7207 */ /* 0x000fe40002800000 */
[----:B------:R-:W-:-:S02]  /*4660*/  PLOP3.LUT P5, PT, PT, PT, UP0, 0x80, 0x0 ;  /* 0x000000000000781c */ /* 0x000fc40003faf008 */
[----:B------:R-:W-:Y:S02]  /*4670*/  SEL R188, R188, RZ, P4 ;  /* 0x000000ffbcbc7207 */ /* 0x000fe40002000000 */
[----:B------:R-:W-:Y:S02]  /*4680*/  PLOP3.LUT P4, PT, PT, PT, UP0, 0x80, 0x0 ;  /* 0x000000000000781c */ /* 0x000fe40003f8f008 */
[----:B------:R-:W-:Y:S02]  /*4690*/  SEL R187, R187, RZ, P5 ;  /* 0x000000ffbbbb7207 */ /* 0x000fe40002800000 */
[----:B------:R-:W-:Y:S02]  /*46a0*/  PLOP3.LUT P5, PT, PT, PT, UP0, 0x80, 0x0 ;  /* 0x000000000000781c */ /* 0x000fe40003faf008 */
[----:B------:R-:W-:Y:S02]  /*46b0*/  ISETP.GE.AND P6, PT, R237, UR8, PT ;  /* 0x00000008ed007c0c */ /* 0x000fe4000bfc6270 */
[----:B------:R-:W-:-:S02]  /*46c0*/  SEL R186, R186, RZ, P4 ;  /* 0x000000ffbaba7207 */ /* 0x000fc40002000000 */
[----:B------:R-:W-:Y:S02]  /*46d0*/  PLOP3.LUT P4, PT, PT, PT, UP0, 0x80, 0x0 ;  /* 0x000000000000781c */ /* 0x000fe40003f8f008 */
[----:B------:R-:W-:Y:S02]  /*46e0*/  SEL R185, R185, RZ, P5 ;  /* 0x000000ffb9b97207 */ /* 0x000fe40002800000 */
[----:B------:R-:W-:Y:S02]  /*46f0*/  SEL R182, RZ, 0x4, P6 ;  /* 0x00000004ffb67807 */ /* 0x000fe40003000000 */
[----:B------:R-:W-:Y:S02]  /*4700*/  PLOP3.LUT P5, PT, PT, PT, UP0, 0x80, 0x0 ;  /* 0x000000000000781c */ /* 0x000fe40003faf008 */
[----:B------:R-:W-:Y:S02]  /*4710*/  SEL R179, RZ, 0x4, P3 ;  /* 0x00000004ffb37807 */ /* 0x000fe40001800000 */
[----:B------:R-:W-:-:S02]  /*4720*/  SEL R184, R184, RZ, P4 ;  /* 0x000000ffb8b87207 */ /* 0x000fc40002000000 */
[----:B------:R-:W-:Y:S02]  /*4730*/  ISETP.NE.U32.AND P3, PT, R181, RZ, PT ;  /* 0x000000ffb500720c */ /* 0x000fe40003f65070 */
[----:B------:R-:W-:Y:S02]  /*4740*/  PLOP3.LUT P4, PT, PT, PT, UP0, 0x80, 0x0 ;  /* 0x000000000000781c */ /* 0x000fe40003f8f008 */
[----:B------:R-:W-:Y:S02]  /*4750*/  LOP3.LUT R181, R2, 0x3e, RZ, 0xfc, !PT ;  /* 0x0000003e02b57812 */ /* 0x000fe400078efcff */
[----:B------:R-:W-:Y:S02]  /*4760*/  SEL R182, R182, RZ, P5 ;  /* 0x000000ffb6b67207 */ /* 0x000fe40002800000 */
[----:B------:R-:W-:Y:S02]  /*4770*/  PLOP3.LUT P5, PT, PT, PT, UP0, 0x80, 0x0 ;  /* 0x000000000000781c */ /* 0x000fe40003faf008 */
[----:B------:R-:W-:-:S02]  /*4780*/  SEL R180, R180, RZ, P4 ;  /* 0x000000ffb4b47207 */ /* 0x000fc40002000000 */
[----:B------:R-:W-:Y:S01]  /*4790*/  PLOP3.LUT P6, PT, PT, PT, UP0, 0x80, 0x0 ;  /* 0x000000000000781c */ /* 0x000fe20003fcf008 */
[----:B------:R-:W-:Y:S01]  /*47a0*/  LDGSTS.E [R226+0x6000], desc[UR16][R144.64], P3 ;  /* 0x0600000090e27fae */ /* 0x000fe20009921850 */
[----:B------:R-:W-:Y:S02]  /*47b0*/  ISETP.GE.AND P4, PT, R181, UR8, PT ;  /* 0x00000008b5007c0c */ /* 0x000fe4000bf86270 */
[----:B------:R-:W-:Y:S02]  /*47c0*/  SEL R178, R178, RZ, P5 ;  /* 0x000000ffb2b27207 */ /* 0x000fe40002800000 */
[----:B------:R-:W-:Y:S02]  /*47d0*/  SEL R179, R179, RZ, P6 ;  /* 0x000000ffb3b37207 */ /* 0x000fe40003000000 */
[----:B------:R-:W-:Y:S02]  /*47e0*/  PLOP3.LUT P5, PT, PT, PT, UP0, 0x80, 0x0 ;  /* 0x000000000000781c */ /* 0x000fe40003faf008 */
[----:B------:R-:W-:-:S02]  /*47f0*/  SEL R181, RZ, 0x4, P4 ;  /* 0x00000004ffb57807 */ /* 0x000fc40002000000 */
[----:B------:R-:W-:Y:S01]  /*4800*/  PLOP3.LUT P6, PT, PT, PT, UP0, 0x80, 0x0 ;  /* 0x000000000000781c */ /* 0x000fe20003fcf008 */
[----:B------:R-:W-:Y:S01]  /*4810*/  UISETP.GE.AND UP0, UPT, UR4, 0x40, UPT ;  /* 0x000000400400788c */ /* 0x000fe2000bf06270 */
[----:B------:R-:W-:Y:S02]  /*4820*/  SEL R183, R183, RZ, P5 ;  /* 0x000000ffb7b77207 */ /* 0x000fe40002800000 */
[----:B------:R-:W-:Y:S02]  /*4830*/  ISETP.NE.U32.AND P4, PT, R251, RZ, PT ;  /* 0x000000fffb00720c */ /* 0x000fe40003f85070 */
[----:B------:R-:W-:Y:S02]  /*4840*/  SEL R181, R181, RZ, P6 ;  /* 0x000000ffb5b57207 */ /* 0x000fe40003000000 */
[----:B------:R-:W-:Y:S02]  /*4850*/  ISETP.NE.U32.AND P5, PT, R248, RZ, PT ;  /* 0x000000fff800720c */ /* 0x000fe40003fa5070 */
[----:B------:R-:W-:-:S02]  /*4860*/  ISETP.NE.U32.AND P6, PT, R246, RZ, PT ;  /* 0x000000fff600720c */ /* 0x000fc40003fc5070 */
[----:B------:R-:W-:Y:S02]  /*4870*/  ISETP.NE.U32.AND P0, PT, R243, RZ, PT ;  /* 0x000000fff300720c */ /* 0x000fe40003f05070 */
[----:B------:R-:W-:Y:S02]  /*4880*/  ISETP.NE.U32.AND P2, PT, R236, RZ, PT ;  /* 0x000000ffec00720c */ /* 0x000fe40003f45070 */
[----:B------:R-:W-:Y:S01]  /*4890*/  ISETP.NE.U32.AND P3, PT, R193, RZ, PT ;  /* 0x000000ffc100720c */ /* 0x000fe20003f65070 */
[----:B------:R-:W-:Y:S01]  /*48a0*/  LDGSTS.E [R226+0x6008], desc[UR16][R152.64], P4 ;  /* 0x0600800098e27fae */ /* 0x000fe2000a121850 */
[----:B------:R-:W-:-:S03]  /*48b0*/  ISETP.NE.U32.AND P4, PT, R192, RZ, PT ;  /* 0x000000ffc000720c */ /* 0x000fc60003f85070 */
        /* <DEDUP_REMOVED lines=26> */
[----:B------:R1:W-:Y:S01]  /*4a60*/  LDGSTS.E [R210+0x4008], desc[UR16][R132.64], P6 ;  /* 0x0400800084d27fae */ /* 0x0003e2000b121850 */
[----:B------:R-:W-:-:S03]  /*4a70*/  ISETP.NE.U32.AND P6, PT, R181, RZ, PT ;  /* 0x000000ffb500720c */ /* 0x000fc60003fc5070 */
[----:B------:R-:W-:Y:S01]  /*4a80*/  LDGSTS.E [R210+0x6000], desc[UR16][R130.64], P0 ;  /* 0x0600000082d27fae */ /* 0x000fe20008121850 */
[----:B------:R-:W-:-:S03]  /*4a90*/  ISETP.GE.AND P0, PT, R232, R138, PT ;  /* 0x0000008ae800720c */ /* 0x000fc60003f06270 */
[----:B------:R-:W-:Y:S01]  /*4aa0*/  LDGSTS.E [R210+0x6008], desc[UR16][R126.64], P2 ;  /* 0x060080007ed27fae */ /* 0x000fe20009121850 */
[----:B-1----:R-:W-:-:S03]  /*4ab0*/  IMAD.SHL.U32 R133, R67, 0x40, RZ ;  /* 0x0000004043857824 */ /* 0x002fc600078e00ff */
[----:B------:R-:W-:Y:S01]  /*4ac0*/  LDGSTS.E [R207+0x4000], desc[UR16][R124.64], P3 ;  /* 0x040000007ccf7fae */ /* 0x000fe20009921850 */
[----:B------:R-:W-:-:S03]  /*4ad0*/  IMAD.WIDE R22, R133, 0x4, R22 ;  /* 0x0000000485167825 */ /* 0x000fc600078e0216 */
[----:B------:R-:W-:Y:S01]  /*4ae0*/  LDGSTS.E [R207+0x4008], desc[UR16][R122.64], P4 ;  /* 0x040080007acf7fae */ /* 0x000fe2000a121850 */
[----:B------:R-:W-:-:S03]  /*4af0*/  IMAD.WIDE R30, R133, 0x4, R30 ;  /* 0x00000004851e7825 */ /* 0x000fc600078e021e */
[----:B------:R-:W-:Y:S01]  /*4b00*/  LDGSTS.E [R207+0x6000], desc[UR16][R18.64], P5 ;  /* 0x0600000012cf7fae */ /* 0x000fe2000a921850 */
[----:B------:R-:W-:-:S03]  /*4b10*/  IMAD.WIDE R38, R133, 0x4, R38 ;  /* 0x0000000485267825 */ /* 0x000fc600078e0226 */
[----:B------:R-:W-:Y:S01]  /*4b20*/  LDGSTS.E [R207+0x6008], desc[UR16][R20.64], P6 ;  /* 0x0600800014cf7fae */ /* 0x000fe2000b121850 */
[----:B------:R-:W-:-:S03]  /*4b30*/  IMAD.WIDE R46, R133, 0x4, R46 ;  /* 0x00000004852e7825 */ /* 0x000fc600078e022e */
[----:B------:R-:W0:Y:S01]  /*4b40*/  LDGDEPBAR ;  /* 0x00000000000079af */ /* 0x000e220000000000 */
[----:B------:R-:W-:-:S03]  /*4b50*/  IMAD.WIDE R54, R133, 0x4, R54 ;  /* 0x0000000485367825 */ /* 0x000fc600078e0236 */
[----:B------:R-:W-:Y:S01]  /*4b60*/  LDGSTS.E [R206+0x10000], desc[UR16][R22.64], P1 ;  /* 0x1000000016ce7fae */ /* 0x000fe20008921850 */
[----:B------:R-:W-:-:S03]  /*4b70*/  IMAD.WIDE R96, R133, 0x4, R96 ;  /* 0x0000000485607825 */ /* 0x000fc600078e0260 */
[----:B------:R1:W-:Y:S01]  /*4b80*/  LDGSTS.E [R206+0x10400], desc[UR16][R30.64], P1 ;  /* 0x104000001ece7fae */ /* 0x0003e20008921850 */
[----:B------:R-:W-:-:S03]  /*4b90*/  IMAD.WIDE R104, R133, 0x4, R104 ;  /* 0x0000000485687825 */ /* 0x000fc600078e0268 */
[----:B------:R2:W-:Y:S01]  /*4ba0*/  LDGSTS.E [R206+0x10800], desc[UR16][R38.64], P1 ;  /* 0x1080000026ce7fae */ /* 0x0005e20008921850 */
[----:B------:R-:W-:-:S03]  /*4bb0*/  IMAD.WIDE R112, R133, 0x4, R112 ;  /* 0x0000000485707825 */ /* 0x000fc600078e0270 */
[----:B------:R3:W-:Y:S01]  /*4bc0*/  LDGSTS.E [R206+0x10c00], desc[UR16][R46.64], P1 ;  /* 0x10c000002ece7fae */ /* 0x0007e20008921850 */
[----:B------:R-:W-:-:S03]  /*4bd0*/  IMAD.WIDE R24, R133, 0x4, R24 ;  /* 0x0000000485187825 */ /* 0x000fc600078e0218 */
[----:B------:R4:W-:Y:S01]  /*4be0*/  LDGSTS.E [R206+0x11000], desc[UR16][R54.64], P1 ;  /* 0x1100000036ce7fae */ /* 0x0009e20008921850 */
[----:B-1----:R-:W-:Y:S01]  /*4bf0*/  CS2R R30, SRZ ;  /* 0x00000000001e7805 */ /* 0x002fe2000001ff00 */
[C---:B------:R-:W-:Y:S02]  /*4c00*/  IMAD.WIDE R32, R133.reuse, 0x4, R32 ;  /* 0x0000000485207825 */ /* 0x040fe400078e0220 */
[----:B------:R-:W-:Y:S01]  /*4c10*/  LDGSTS.E [R206+0x11400], desc[UR16][R96.64], P1 ;  /* 0x1140000060ce7fae */ /* 0x000fe20008921850 */
[----:B--2---:R-:W-:Y:S01]  /*4c20*/  CS2R R38, SRZ ;  /* 0x0000000000267805 */ /* 0x004fe2000001ff00 */
[C---:B------:R-:W-:Y:S02]  /*4c30*/  IMAD.WIDE R40, R133.reuse, 0x4, R40 ;  /* 0x0000000485287825 */ /* 0x040fe400078e0228 */
[----:B------:R-:W-:Y:S01]  /*4c40*/  LDGSTS.E [R206+0x11800], desc[UR16][R104.64], P1 ;  /* 0x1180000068ce7fae */ /* 0x000fe20008921850 */
[----:B---3--:R-:W-:Y:S01]  /*4c50*/  CS2R R46, SRZ ;  /* 0x00000000002e7805 */ /* 0x008fe2000001ff00 */
[----:B------:R-:W-:-:S02]  /*4c60*/  IMAD.WIDE R48, R133, 0x4, R48 ;  /* 0x0000000485307825 */ /* 0x000fc400078e0230 */
[----:B------:R-:W-:Y:S01]  /*4c70*/  LDGSTS.E [R206+0x11c00], desc[UR16][R112.64], P1 ;  /* 0x11c0000070ce7fae */ /* 0x000fe20008921850 */
[----:B----4-:R-:W-:Y:S01]  /*4c80*/  CS2R R54, SRZ ;  /* 0x0000000000367805 */ /* 0x010fe2000001ff00 */
[C---:B------:R-:W-:Y:S02]  /*4c90*/  IMAD.WIDE R56, R133.reuse, 0x4, R56 ;  /* 0x0000000485387825 */ /* 0x040fe400078e0238 */
[----:B------:R1:W-:Y:S02]  /*4ca0*/  LDGSTS.E [R205+0x10100], desc[UR16][R24.64], P1 ;  /* 0x1010000018cd7fae */ /* 0x0003e40008921850 */
[C---:B------:R-:W-:Y:S02]  /*4cb0*/  IMAD.WIDE R98, R133.reuse, 0x4, R98 ;  /* 0x0000000485627825 */ /* 0x040fe400078e0262 */
[----:B------:R2:W-:Y:S02]  /*4cc0*/  LDGSTS.E [R205+0x10500], desc[UR16][R32.64], P1 ;  /* 0x1050000020cd7fae */ /* 0x0005e40008921850 */
[----:B------:R-:W-:-:S02]  /*4cd0*/  IMAD.WIDE R106, R133, 0x4, R106 ;  /* 0x00000004856a7825 */ /* 0x000fc400078e026a */
[----:B------:R3:W-:Y:S02]  /*4ce0*/  LDGSTS.E [R205+0x10900], desc[UR16][R40.64], P1 ;  /* 0x1090000028cd7fae */ /* 0x0007e40008921850 */
[C---:B------:R-:W-:Y:S01]  /*4cf0*/  IMAD.WIDE R114, R133.reuse, 0x4, R114 ;  /* 0x0000000485727825 */ /* 0x040fe200078e0272 */
[----:B------:R-:W4:Y:S01]  /*4d00*/  S2R R170, SR_TID.X ;  /* 0x0000000000aa7919 */ /* 0x000f220000002100 */
[----:B-1----:R-:W-:Y:S02]  /*4d10*/  CS2R R24, SRZ ;  /* 0x0000000000187805 */ /* 0x002fe4000001ff00 */
[C---:B------:R-:W-:Y:S01]  /*4d20*/  IMAD.WIDE R26, R133.reuse, 0x4, R26 ;  /* 0x00000004851a7825 */ /* 0x040fe200078e021a */
[----:B------:R1:W-:Y:S01]  /*4d30*/  LDGSTS.E [R205+0x10d00], desc[UR16][R48.64], P1 ;  /* 0x10d0000030cd7fae */ /* 0x0003e20008921850 */
[----:B--2---:R-:W-:Y:S02]  /*4d40*/  CS2R R32, SRZ ;  /* 0x0000000000207805 */ /* 0x004fe4000001ff00 */
[----:B------:R-:W-:Y:S01]  /*4d50*/  IMAD.WIDE R34, R133, 0x4, R34 ;  /* 0x0000000485227825 */ /* 0x000fe200078e0222 */
[----:B------:R-:W-:Y:S01]  /*4d60*/  LDGSTS.E [R205+0x11100], desc[UR16][R56.64], P1 ;  /* 0x1110000038cd7fae */ /* 0x000fe20008921850 */
[----:B---3--:R-:W-:-:S02]  /*4d70*/  CS2R R40, SRZ ;  /* 0x0000000000287805 */ /* 0x008fc4000001ff00 */
[C---:B------:R-:W-:Y:S01]  /*4d80*/  IMAD.WIDE R42, R133.reuse, 0x4, R42 ;  /* 0x00000004852a7825 */ /* 0x040fe200078e022a */
[----:B------:R-:W-:Y:S03]  /*4d90*/  LDGSTS.E [R205+0x11500], desc[UR16][R98.64], P1 ;  /* 0x1150000062cd7fae */ /* 0x000fe60008921850 */
[C---:B------:R-:W-:Y:S01]  /*4da0*/  IMAD.WIDE R50, R133.reuse, 0x4, R50 ;  /* 0x0000000485327825 */ /* 0x040fe200078e0232 */
[----:B------:R-:W-:Y:S01]  /*4db0*/  LDGSTS.E [R205+0x11900], desc[UR16][R106.64], P1 ;  /* 0x119000006acd7fae */ /* 0x000fe20008921850 */
[----:B-1----:R-:W-:Y:S02]  /*4dc0*/  CS2R R48, SRZ ;  /* 0x0000000000307805 */ /* 0x002fe4000001ff00 */
[C---:B------:R-:W-:Y:S01]  /*4dd0*/  IMAD.WIDE R92, R133.reuse, 0x4, R92 ;  /* 0x00000004855c7825 */ /* 0x040fe200078e025c */
[----:B------:R-:W-:Y:S03]  /*4de0*/  LDGSTS.E [R205+0x11d00], desc[UR16][R114.64], P1 ;  /* 0x11d0000072cd7fae */ /* 0x000fe60008921850 */
[C---:B------:R-:W-:Y:S01]  /*4df0*/  IMAD.WIDE R100, R133.reuse, 0x4, R100 ;  /* 0x0000000485647825 */ /* 0x040fe200078e0264 */
[----:B------:R1:W-:Y:S03]  /*4e00*/  LDGSTS.E [R204+0x10200], desc[UR16][R26.64], P1 ;  /* 0x102000001acc7fae */ /* 0x0003e60008921850 */
[C---:B------:R-:W-:Y:S01]  /*4e10*/  IMAD.WIDE R108, R133.reuse, 0x4, R108 ;  /* 0x00000004856c7825 */ /* 0x040fe200078e026c */
[----:B------:R2:W-:Y:S03]  /*4e20*/  LDGSTS.E [R204+0x10600], desc[UR16][R34.64], P1 ;  /* 0x1060000022cc7fae */ /* 0x0005e60008921850 */
[C---:B------:R-:W-:Y:S01]  /*4e30*/  IMAD.WIDE R116, R133.reuse, 0x4, R116 ;  /* 0x0000000485747825 */ /* 0x040fe200078e0274 */
[----:B------:R3:W-:Y:S03]  /*4e40*/  LDGSTS.E [R204+0x10a00], desc[UR16][R42.64], P1 ;  /* 0x10a000002acc7fae */ /* 0x0007e60008921850 */
[----:B------:R-:W-:Y:S01]  /*4e50*/  IMAD.WIDE R28, R133, 0x4, R28 ;  /* 0x00000004851c7825 */ /* 0x000fe200078e021c */
[----:B------:R5:W-:Y:S01]  /*4e60*/  LDGSTS.E [R204+0x10e00], desc[UR16][R50.64], P1 ;  /* 0x10e0000032cc7fae */ /* 0x000be20008921850 */
[----:B-1----:R-:W-:-:S02]  /*4e70*/  CS2R R26, SRZ ;  /* 0x00000000001a7805 */ /* 0x002fc4000001ff00 */
[C---:B------:R-:W-:Y:S01]  /*4e80*/  IMAD.WIDE R36, R133.reuse, 0x4, R36 ;  /* 0x0000000485247825 */ /* 0x040fe200078e0224 */
[----:B------:R-:W-:Y:S01]  /*4e90*/  LDGSTS.E [R204+0x11200], desc[UR16][R92.64], P1 ;  /* 0x112000005ccc7fae */ /* 0x000fe20008921850 */
[----:B--2---:R-:W-:Y:S02]  /*4ea0*/  CS2R R34, SRZ ;  /* 0x0000000000227805 */ /* 0x004fe4000001ff00 */
[C---:B------:R-:W-:Y:S01]  /*4eb0*/  IMAD.WIDE R44, R133.reuse, 0x4, R44 ;  /* 0x00000004852c7825 */ /* 0x040fe200078e022c */
[----:B------:R-:W-:Y:S01]  /*4ec0*/  LDGSTS.E [R204+0x11600], desc[UR16][R100.64], P1 ;  /* 0x1160000064cc7fae */ /* 0x000fe20008921850 */
[----:B---3--:R-:W-:Y:S02]  /*4ed0*/  CS2R R42, SRZ ;  /* 0x00000000002a7805 */ /* 0x008fe4000001ff00 */
[----:B------:R-:W-:Y:S01]  /*4ee0*/  IMAD.WIDE R52, R133, 0x4, R52 ;  /* 0x0000000485347825 */ /* 0x000fe200078e0234 */
[----:B------:R-:W-:Y:S01]  /*4ef0*/  LDGSTS.E [R204+0x11a00], desc[UR16][R108.64], P1 ;  /* 0x11a000006ccc7fae */ /* 0x000fe20008921850 */
[----:B-----5:R-:W-:-:S02]  /*4f00*/  CS2R R50, SRZ ;  /* 0x0000000000327805 */ /* 0x020fc4000001ff00 */
[C---:B------:R-:W-:Y:S01]  /*4f10*/  IMAD.WIDE R94, R133.reuse, 0x4, R94 ;  /* 0x00000004855e7825 */ /* 0x040fe200078e025e */
[----:B------:R-:W-:Y:S03]  /*4f20*/  LDGSTS.E [R204+0x11e00], desc[UR16][R116.64], P1 ;  /* 0x11e0000074cc7fae */ /* 0x000fe60008921850 */
[C---:B------:R-:W-:Y:S01]  /*4f30*/  IMAD.WIDE R102, R133.reuse, 0x4, R102 ;  /* 0x0000000485667825 */ /* 0x040fe200078e0266 */
[----:B------:R1:W-:Y:S03]  /*4f40*/  LDGSTS.E [R203+0x10300], desc[UR16][R28.64], P1 ;  /* 0x103000001ccb7fae */ /* 0x0003e60008921850 */
[C---:B------:R-:W-:Y:S01]  /*4f50*/  IMAD.WIDE R110, R133.reuse, 0x4, R110 ;  /* 0x00000004856e7825 */ /* 0x040fe200078e026e */
[----:B------:R2:W-:Y:S03]  /*4f60*/  LDGSTS.E [R203+0x10700], desc[UR16][R36.64], P1 ;  /* 0x1070000024cb7fae */ /* 0x0005e60008921850 */
[----:B------:R-:W-:Y:S01]  /*4f70*/  IMAD.WIDE R118, R133, 0x4, R118 ;  /* 0x0000000485767825 */ /* 0x000fe200078e0276 */
[----:B------:R3:W-:Y:S03]  /*4f80*/  LDGSTS.E [R203+0x10b00], desc[UR16][R44.64], P1 ;  /* 0x10b000002ccb7fae */ /* 0x0007e60008921850 */
[C---:B----4-:R-:W-:Y:S01]  /*4f90*/  IMAD.SHL.U32 R169, R170.reuse, 0x8, RZ ;  /* 0x00000008aaa97824 */ /* 0x050fe200078e00ff */
[----:B------:R4:W-:Y:S01]  /*4fa0*/  LDGSTS.E [R203+0x10f00], desc[UR16][R52.64], P1 ;  /* 0x10f0000034cb7fae */ /* 0x0009e20008921850 */
[C---:B------:R-:W-:Y:S01]  /*4fb0*/  IMAD.SHL.U32 R168, R170.reuse, 0x80, RZ ;  /* 0x00000080aaa87824 */ /* 0x040fe200078e00ff */
[----:B-1----:R-:W-:Y:S01]  /*4fc0*/  CS2R R28, SRZ ;  /* 0x00000000001c7805 */ /* 0x002fe2000001ff00 */
[----:B------:R-:W-:Y:S01]  /*4fd0*/  IMAD.SHL.U32 R170, R170, 0x10, RZ ;  /* 0x00000010aaaa7824 */ /* 0x000fe200078e00ff */
[----:B------:R1:W-:Y:S01]  /*4fe0*/  LDGSTS.E [R203+0x11300], desc[UR16][R94.64], P1 ;  /* 0x113000005ecb7fae */ /* 0x0003e20008921850 */
[----:B--2---:R-:W-:-:S02]  /*4ff0*/  CS2R R36, SRZ ;  /* 0x0000000000247805 */ /* 0x004fc4000001ff00 */
[----:B------:R-:W-:Y:S01]  /*5000*/  LOP3.LUT R169, R169, 0x380, RZ, 0xc0, !PT ;  /* 0x00000380a9a97812 */ /* 0x000fe200078ec0ff */
[----:B------:R1:W-:Y:S01]  /*5010*/  LDGSTS.E [R203+0x11700], desc[UR16][R102.64], P1 ;  /* 0x1170000066cb7fae */ /* 0x0003e20008921850 */
[----:B---3--:R-:W-:Y:S02]  /*5020*/  CS2R R44, SRZ ;  /* 0x00000000002c7805 */ /* 0x008fe4000001ff00 */
[----:B------:R-:W-:Y:S01]  /*5030*/  LOP3.LUT R168, R168, 0x400, RZ, 0xc0, !PT ;  /* 0x00000400a8a87812 */ /* 0x000fe200078ec0ff */
[----:B------:R1:W-:Y:S01]  /*5040*/  LDGSTS.E [R203+0x11b00], desc[UR16][R110.64], P1 ;  /* 0x11b000006ecb7fae */ /* 0x0003e20008921850 */
[----:B----4-:R-:W-:-:S03]  /*5050*/  CS2R R52, SRZ ;  /* 0x0000000000347805 */ /* 0x010fc6000001ff00 */
[----:B------:R1:W-:Y:S01]  /*5060*/  LDGSTS.E [R203+0x11f00], desc[UR16][R118.64], P1 ;  /* 0x11f0000076cb7fae */ /* 0x0003e20008921850 */
[----:B------:R-:W-:-:S03]  /*5070*/  PLOP3.LUT P1, PT, PT, PT, UP0, 0x40, 0x0 ;  /* 0x000000000000781c */ /* 0x000fc60003f2e808 */
[----:B------:R-:W0:Y:S10]  /*5080*/  LDGDEPBAR ;  /* 0x00000000000079af */ /* 0x000e340000000000 */
[----:B-1----:R-:W-:Y:S05]  /*5090*/  @P1 BRA `(.L_x_0) ;  /* 0x0000002c00c81947 */ /* 0x002fea0003800000 */
[----:B------:R-:W-:Y:S01]  /*50a0*/  IMAD.SHL.U32 R121, R133, 0x8, RZ ;  /* 0x0000000885797824 */ /* 0x000fe200078e00ff */
[----:B------:R-:W-:Y:S01]  /*50b0*/  SHF.R.S32.HI R132, RZ, 0x1f, R133 ;  /* 0x0000001fff847819 */ /* 0x000fe20000011485 */
[----:B------:R-:W-:Y:S01]  /*50c0*/  USHF.R.S32.HI UR5, URZ, 0x1f, UR4 ;  /* 0x0000001f3f057899 */ /* 0x000fe20008011404 */
[----:B------:R-:W-:Y:S01]  /*50d0*/  SHF.R.S32.HI R27, RZ, 0x1f, R90 ;  /* 0x0000001fff1b7819 */ /* 0x000fe2000001145a */
[-C--:B------:R-:W-:Y:S01]  /*50e0*/  IMAD R154, R235, R66.reuse, RZ ;  /* 0x00000042eb9a7224 */ /* 0x080fe200078e02ff */
[----:B------:R-:W-:Y:S01]  /*50f0*/  SHF.L.U64.HI R44, R133, 0x3, R132 ;  /* 0x00000003852c7819 */ /* 0x000fe20000010284 */
[----:B------:R-:W-:Y:S01]  /*5100*/  ULEA.HI UR5, UR5, UR4, URZ, 0x6 ;  /* 0x0000000405057291 */ /* 0x000fe2000f8f303f */
[-C--:B------:R-:W-:Y:S01]  /*5110*/  LEA R67, P2, R90, R121.reuse, 0x2 ;  /* 0x000000795a437211 */ /* 0x080fe200078410ff */
[-C--:B------:R-:W-:Y:S01]  /*5120*/  IMAD R153, R237, R66.reuse, RZ ;  /* 0x00000042ed997224 */ /* 0x080fe200078e02ff */
[----:B------:R-:W-:Y:S01]  /*5130*/  SHF.R.S32.HI R28, RZ, 0x1f, R91 ;  /* 0x0000001fff1c7819 */ /* 0x000fe2000001145b */
[-C--:B------:R-:W-:Y:S01]  /*5140*/  IMAD R152, R238, R66.reuse, RZ ;  /* 0x00000042ee987224 */ /* 0x080fe200078e02ff */
[----:B------:R-:W-:Y:S01]  /*5150*/  SHF.R.S32.HI R26, RZ, 0x1f, R89 ;  /* 0x0000001fff1a7819 */ /* 0x000fe20000011459 */
[-C--:B------:R-:W-:Y:S01]  /*5160*/  IMAD R151, R239, R66.reuse, RZ ;  /* 0x00000042ef977224 */ /* 0x080fe200078e02ff */
[----:B------:R-:W-:Y:S01]  /*5170*/  SHF.R.S32.HI R25, RZ, 0x1f, R88 ;  /* 0x0000001fff197819 */ /* 0x000fe20000011458 */
[-C--:B------:R-:W-:Y:S01]  /*5180*/  IMAD R150, R240, R66.reuse, RZ ;  /* 0x00000042f0967224 */ /* 0x080fe200078e02ff */
[-C--:B------:R-:W-:Y:S01]  /*5190*/  LEA R131, P1, R91, R121.reuse, 0x2 ;  /* 0x000000795b837211 */ /* 0x080fe200078210ff */
[-C--:B------:R-:W-:Y:S01]  /*51a0*/  IMAD R149, R241, R66.reuse, RZ ;  /* 0x00000042f1957224 */ /* 0x080fe200078e02ff */
[-C--:B------:R-:W-:Y:S01]  /*51b0*/  LEA R39, P3, R89, R121.reuse, 0x2 ;  /* 0x0000007959277211 */ /* 0x080fe200078610ff */
[-C--:B------:R-:W-:Y:S01]  /*51c0*/  IMAD R148, R242, R66.reuse, RZ ;  /* 0x00000042f2947224 */ /* 0x080fe200078e02ff */
[----:B------:R-:W-:Y:S01]  /*51d0*/  LEA R38, P4, R88, R121, 0x2 ;  /* 0x0000007958267211 */ /* 0x000fe200078810ff */
[----:B------:R-:W-:Y:S01]  /*51e0*/  IMAD R147, R244, R66, RZ ;  /* 0x00000042f4937224 */ /* 0x000fe200078e02ff */
[----:B------:R-:W-:Y:S01]  /*51f0*/  LEA.HI.X R90, R90, R44, R27, 0x2, P2 ;  /* 0x0000002c5a5a7211 */ /* 0x000fe200010f141b */
[----:B------:R-:W-:Y:S01]  /*5200*/  IMAD R146, R245, R66, RZ ;  /* 0x00000042f5927224 */ /* 0x000fe200078e02ff */
[-C--:B------:R-:W-:Y:S01]  /*5210*/  LEA.HI.X R37, R91, R44.reuse, R28, 0x2, P1 ;  /* 0x0000002c5b257211 */ /* 0x080fe200008f141c */
[----:B------:R-:W-:Y:S01]  /*5220*/  USHF.R.S32.HI UR13, URZ, 0x6, UR5 ;  /* 0x000000063f0d7899 */ /* 0x000fe20008011405 */
[----:B------:R-:W-:-:S02]  /*5230*/  LEA.HI.X R33, R89, R44, R26, 0x2, P3 ;  /* 0x0000002c59217211 */ /* 0x000fc400018f141a */
[----:B------:R-:W-:Y:S02]  /*5240*/  CS2R R46, SRZ ;  /* 0x00000000002e7805 */ /* 0x000fe4000001ff00 */
[----:B------:R-:W-:Y:S02]  /*5250*/  LEA.HI.X R32, R88, R44, R25, 0x2, P4 ;  /* 0x0000002c58207211 */ /* 0x000fe400020f1419 */
[----:B------:R-:W-:Y:S02]  /*5260*/  CS2R R48, SRZ ;  /* 0x0000000000307805 */ /* 0x000fe4000001ff00 */
[----:B------:R-:W-:Y:S02]  /*5270*/  SHF.R.S32.HI R27, RZ, 0x1f, R86 ;  /* 0x0000001fff1b7819 */ /* 0x000fe40000011456 */
[----:B------:R-:W-:Y:S02]  /*5280*/  CS2R R50, SRZ ;  /* 0x0000000000327805 */ /* 0x000fe4000001ff00 */
[----:B------:R-:W-:-:S02]  /*5290*/  LEA R36, P2, R86, R121, 0x2 ;  /* 0x0000007956247211 */ /* 0x000fc400078410ff */
[----:B------:R-:W-:Y:S02]  /*52a0*/  CS2R R52, SRZ ;  /* 0x0000000000347805 */ /* 0x000fe4000001ff00 */
[----:B------:R-:W-:Y:S02]  /*52b0*/  SHF.R.S32.HI R30, RZ, 0x1f, R87 ;  /* 0x0000001fff1e7819 */ /* 0x000fe40000011457 */
[----:B------:R-:W-:Y:S02]  /*52c0*/  CS2R R54, SRZ ;  /* 0x0000000000367805 */ /* 0x000fe4000001ff00 */
[----:B------:R-:W-:Y:S01]  /*52d0*/  SHF.R.S32.HI R26, RZ, 0x1f, R85 ;  /* 0x0000001fff1a7819 */ /* 0x000fe20000011455 */
[----:B------:R-:W-:Y:S01]  /*52e0*/  UIADD3 UR12, UR12, -0x80, URZ ;  /* 0xffffff800c0c7890 */ /* 0x000fe2000fffe03f */
[----:B------:R-:W-:Y:S01]  /*52f0*/  SHF.R.S32.HI R25, RZ, 0x1f, R84 ;  /* 0x0000001fff197819 */ /* 0x000fe20000011454 */
[----:B------:R-:W-:Y:S01]  /*5300*/  UIADD3 UR18, UR13, -0x2, URZ ;  /* 0xfffffffe0d127890 */ /* 0x000fe2000fffe03f */
[-C--:B------:R-:W-:Y:S01]  /*5310*/  LEA R40, P1, R87, R121.reuse, 0x2 ;  /* 0x0000007957287211 */ /* 0x080fe200078210ff */
[----:B------:R-:W-:Y:S01]  /*5320*/  UMOV UR4, URZ ;  /* 0x0000003f00047c82 */ /* 0x000fe20008000000 */
[----:B------:R-:W-:-:S02]  /*5330*/  LEA R34, P3, R85, R121, 0x2 ;  /* 0x0000007955227211 */ /* 0x000fc400078610ff */
[----:B------:R-:W-:Y:S02]  /*5340*/  LEA R29, P4, R84, R121, 0x2 ;  /* 0x00000079541d7211 */ /* 0x000fe400078810ff */
[-C--:B------:R-:W-:Y:S02]  /*5350*/  LEA.HI.X R28, R86, R44.reuse, R27, 0x2, P2 ;  /* 0x0000002c561c7211 */ /* 0x080fe400010f141b */
[-C--:B------:R-:W-:Y:S02]  /*5360*/  LEA.HI.X R30, R87, R44.reuse, R30, 0x2, P1 ;  /* 0x0000002c571e7211 */ /* 0x080fe400008f141e */
[-C--:B------:R-:W-:Y:S02]  /*5370*/  LEA.HI.X R86, R85, R44.reuse, R26, 0x2, P3 ;  /* 0x0000002c55567211 */ /* 0x080fe400018f141a */
[----:B------:R-:W-:Y:S02]  /*5380*/  LEA.HI.X R88, R84, R44, R25, 0x2, P4 ;  /* 0x0000002c54587211 */ /* 0x000fe400020f1419 */
[----:B------:R-:W-:-:S02]  /*5390*/  SHF.R.S32.HI R42, RZ, 0x1f, R83 ;  /* 0x0000001fff2a7819 */ /* 0x000fc40000011453 */
[----:B------:R-:W-:Y:S02]  /*53a0*/  SHF.R.S32.HI R41, RZ, 0x1f, R82 ;  /* 0x0000001fff297819 */ /* 0x000fe40000011452 */
[----:B------:R-:W-:Y:S02]  /*53b0*/  SHF.R.S32.HI R94, RZ, 0x1f, R81 ;  /* 0x0000001fff5e7819 */ /* 0x000fe40000011451 */
[----:B------:R-:W-:Y:S02]  /*53c0*/  SHF.R.S32.HI R27, RZ, 0x1f, R80 ;  /* 0x0000001fff1b7819 */ /* 0x000fe40000011450 */
[-C--:B------:R-:W-:Y:S02]  /*53d0*/  LEA R35, P1, R83, R121.reuse, 0x2 ;  /* 0x0000007953237211 */ /* 0x080fe400078210ff */
[-C--:B------:R-:W-:Y:S02]  /*53e0*/  LEA R31, P2, R82, R121.reuse, 0x2 ;  /* 0x00000079521f7211 */ /* 0x080fe400078410ff */
        /* <DEDUP_REMOVED lines=45> */
[-C--:B------:R-:W-:Y:S02]  /*56c0*/  LEA R107, P1, R65, R121.reuse, 0x2 ;  /* 0x00000079416b7211 */ /* 0x080fe400078210ff */
[-C--:B------:R-:W-:Y:S02]  /*56d0*/  LEA R109, P2, R64, R121.reuse, 0x2 ;  /* 0x00000079406d7211 */ /* 0x080fe400078410ff */
[----:B------:R-:W-:Y:S02]  /*56e0*/  LEA R111, P3, R63, R121, 0x2 ;  /* 0x000000793f6f7211 */ /* 0x000fe400078610ff */
[----:B------:R-:W-:-:S02]  /*56f0*/  SHF.R.S32.HI R123, RZ, 0x1f, R62 ;  /* 0x0000001fff7b7819 */ /* 0x000fc4000001143e */
[-C--:B------:R-:W-:Y:S02]  /*5700*/  LEA R113, P4, R62, R121.reuse, 0x2 ;  /* 0x000000793e717211 */ /* 0x080fe400078810ff */
[-C--:B------:R-:W-:Y:S02]  /*5710*/  LEA.HI.X R122, R65, R44.reuse, R122, 0x2, P1 ;  /* 0x0000002c417a7211 */ /* 0x080fe400008f147a */
[-C--:B------:R-:W-:Y:S02]  /*5720*/  LEA.HI.X R124, R64, R44.reuse, R41, 0x2, P2 ;  /* 0x0000002c407c7211 */ /* 0x080fe400010f1429 */
[-C--:B------:R-:W-:Y:S02]  /*5730*/  LEA.HI.X R126, R63, R44.reuse, R126, 0x2, P3 ;  /* 0x0000002c3f7e7211 */ /* 0x080fe400018f147e */
[----:B------:R-:W-:Y:S02]  /*5740*/  LEA.HI.X R123, R62, R44, R123, 0x2, P4 ;  /* 0x0000002c3e7b7211 */ /* 0x000fe400020f147b */
[----:B------:R-:W-:-:S02]  /*5750*/  LEA R115, P1, R61, R121, 0x2 ;  /* 0x000000793d737211 */ /* 0x000fc400078210ff */
[-C--:B------:R-:W-:Y:S02]  /*5760*/  LEA R117, P2, R60, R121.reuse, 0x2 ;  /* 0x000000793c757211 */ /* 0x080fe400078410ff */
[CC--:B------:R-:W-:Y:S02]  /*5770*/  LEA R119, P3, R59.reuse, R121.reuse, 0x2 ;  /* 0x000000793b777211 */ /* 0x0c0fe400078610ff */
[----:B------:R-:W-:Y:S02]  /*5780*/  SHF.R.S32.HI R128, RZ, 0x1f, R59 ;  /* 0x0000001fff807819 */ /* 0x000fe4000001143b */
[----:B------:R-:W-:Y:S02]  /*5790*/  SHF.R.S32.HI R129, RZ, 0x1f, R58 ;  /* 0x0000001fff817819 */ /* 0x000fe4000001143a */
[C---:B------:R-:W-:Y:S02]  /*57a0*/  LEA R121, P4, R58.reuse, R121, 0x2 ;  /* 0x000000793a797211 */ /* 0x040fe400078810ff */
[----:B------:R-:W-:Y:S01]  /*57b0*/  LEA.HI.X R128, R59, R44, R128, 0x2, P3 ;  /* 0x0000002c3b807211 */ /* 0x000fe200018f1480 */
[----:B------:R-:W-:Y:S01]  /*57c0*/  IMAD R59, R249, R66, RZ ;  /* 0x00000042f93b7224 */ /* 0x000fe200078e02ff */
[----:B------:R-:W-:Y:S01]  /*57d0*/  LEA.HI.X R129, R58, R44, R129, 0x2, P4 ;  /* 0x0000002c3a817211 */ /* 0x000fe200020f1481 */
[----:B------:R-:W-:Y:S01]  /*57e0*/  IMAD R58, R247, R66, RZ ;  /* 0x00000042f73a7224 */ /* 0x000fe200078e02ff */
[----:B------:R-:W-:-:S02]  /*57f0*/  IADD3 R131, P5, R131, UR14, RZ ;  /* 0x0000000e83837c10 */ /* 0x000fc4000ffbe0ff */
[----:B------:R-:W-:Y:S02]  /*5800*/  IADD3 R67, P6, R67, UR14, RZ ;  /* 0x0000000e43437c10 */ /* 0x000fe4000ffde0ff */
[----:B------:R-:W-:Y:S02]  /*5810*/  IADD3 R68, P3, R39, UR14, RZ ;  /* 0x0000000e27447c10 */ /* 0x000fe4000ff7e0ff */
[----:B------:R-:W-:Y:S02]  /*5820*/  IADD3 R69, P4, R38, UR14, RZ ;  /* 0x0000000e26457c10 */ /* 0x000fe4000ff9e0ff */
[----:B------:R-:W-:Y:S02]  /*5830*/  CS2R R38, SRZ ;  /* 0x0000000000267805 */ /* 0x000fe4000001ff00 */
[----:B------:R-:W-:Y:S02]  /*5840*/  IADD3.X R74, R37, UR15, RZ, P5, !PT ;  /* 0x0000000f254a7c10 */ /* 0x000fe4000affe4ff */
[----:B------:R-:W-:-:S02]  /*5850*/  IADD3.X R76, R90, UR15, RZ, P6, !PT ;  /* 0x0000000f5a4c7c10 */ /* 0x000fc4000b7fe4ff */
[----:B------:R-:W-:Y:S02]  /*5860*/  IADD3.X R78, R33, UR15, RZ, P3, !PT ;  /* 0x0000000f214e7c10 */ /* 0x000fe40009ffe4ff */
[----:B------:R-:W-:Y:S02]  /*5870*/  IADD3.X R80, R32, UR15, RZ, P4, !PT ;  /* 0x0000000f20507c10 */ /* 0x000fe4000a7fe4ff */
[----:B------:R-:W-:Y:S02]  /*5880*/  CS2R R32, SRZ ;  /* 0x0000000000207805 */ /* 0x000fe4000001ff00 */
[----:B------:R-:W-:Y:S02]  /*5890*/  IADD3 R70, P5, R40, UR14, RZ ;  /* 0x0000000e28467c10 */ /* 0x000fe4000ffbe0ff */
[----:B------:R-:W-:Y:S02]  /*58a0*/  CS2R R40, SRZ ;  /* 0x0000000000287805 */ /* 0x000fe4000001ff00 */
[----:B------:R-:W-:-:S02]  /*58b0*/  IADD3 R72, P6, R36, UR14, RZ ;  /* 0x0000000e24487c10 */ /* 0x000fc4000ffde0ff */
[----:B------:R-:W-:Y:S02]  /*58c0*/  CS2R R36, SRZ ;  /* 0x0000000000247805 */ /* 0x000fe4000001ff00 */
[----:B------:R-:W-:Y:S02]  /*58d0*/  IADD3 R71, P3, R34, UR14, RZ ;  /* 0x0000000e22477c10 */ /* 0x000fe4000ff7e0ff */
[----:B------:R-:W-:Y:S02]  /*58e0*/  IADD3 R73, P4, R29, UR14, RZ ;  /* 0x0000000e1d497c10 */ /* 0x000fe4000ff9e0ff */
[----:B------:R-:W-:Y:S02]  /*58f0*/  IADD3.X R82, R30, UR15, RZ, P5, !PT ;  /* 0x0000000f1e527c10 */ /* 0x000fe4000affe4ff */
[----:B------:R-:W-:Y:S02]  /*5900*/  IADD3.X R84, R28, UR15, RZ, P6, !PT ;  /* 0x0000000f1c547c10 */ /* 0x000fe4000b7fe4ff */
[----:B------:R-:W-:-:S02]  /*5910*/  CS2R R28, SRZ ;  /* 0x00000000001c7805 */ /* 0x000fc4000001ff00 */
[----:B------:R-:W-:Y:S02]  /*5920*/  IADD3.X R86, R86, UR15, RZ, P3, !PT ;  /* 0x0000000f56567c10 */ /* 0x000fe40009ffe4ff */
[----:B------:R-:W-:Y:S02]  /*5930*/  IADD3.X R88, R88, UR15, RZ, P4, !PT ;  /* 0x0000000f58587c10 */ /* 0x000fe4000a7fe4ff */
[----:B------:R-:W-:Y:S02]  /*5940*/  IADD3 R75, P5, R35, UR14, RZ ;  /* 0x0000000e234b7c10 */ /* 0x000fe4000ffbe0ff */
[----:B------:R-:W-:Y:S02]  /*5950*/  CS2R R34, SRZ ;  /* 0x0000000000227805 */ /* 0x000fe4000001ff00 */
[----:B------:R-:W-:Y:S02]  /*5960*/  IADD3 R77, P6, R31, UR14, RZ ;  /* 0x0000000e1f4d7c10 */ /* 0x000fe4000ffde0ff */
[----:B------:R-:W-:-:S02]  /*5970*/  CS2R R30, SRZ ;  /* 0x00000000001e7805 */ /* 0x000fc4000001ff00 */
[----:B------:R-:W-:Y:S02]  /*5980*/  IADD3 R79, P3, R26, UR14, RZ ;  /* 0x0000000e1a4f7c10 */ /* 0x000fe4000ff7e0ff */
[----:B------:R-:W-:Y:S02]  /*5990*/  IADD3 R81, P4, R25, UR14, RZ ;  /* 0x0000000e19517c10 */ /* 0x000fe4000ff9e0ff */
[----:B------:R-:W-:Y:S02]  /*59a0*/  IADD3.X R90, R83, UR15, RZ, P5, !PT ;  /* 0x0000000f535a7c10 */ /* 0x000fe4000affe4ff */
[----:B------:R-:W-:Y:S02]  /*59b0*/  IADD3.X R92, R92, UR15, RZ, P6, !PT ;  /* 0x0000000f5c5c7c10 */ /* 0x000fe4000b7fe4ff */
[----:B------:R-:W-:Y:S02]  /*59c0*/  IADD3.X R94, R94, UR15, RZ, P3, !PT ;  /* 0x0000000f5e5e7c10 */ /* 0x000fe40009ffe4ff */
[----:B------:R-:W-:-:S02]  /*59d0*/  IADD3.X R96, R96, UR15, RZ, P4, !PT ;  /* 0x0000000f60607c10 */ /* 0x000fc4000a7fe4ff */
[----:B------:R-:W-:Y:S02]  /*59e0*/  IADD3 R83, P5, R27, UR14, RZ ;  /* 0x0000000e1b537c10 */ /* 0x000fe4000ffbe0ff */
[----:B------:R-:W-:Y:S02]  /*59f0*/  CS2R R26, SRZ ;  /* 0x00000000001a7805 */ /* 0x000fe4000001ff00 */
[----:B------:R-:W-:Y:S02]  /*5a00*/  IADD3 R85, P6, R85, UR14, RZ ;  /* 0x0000000e55557c10 */ /* 0x000fe4000ffde0ff */
[----:B------:R-:W-:Y:S02]  /*5a10*/  IADD3 R87, P3, R87, UR14, RZ ;  /* 0x0000000e57577c10 */ /* 0x000fe4000ff7e0ff */
[----:B------:R-:W-:Y:S02]  /*5a20*/  IADD3 R89, P4, R89, UR14, RZ ;  /* 0x0000000e59597c10 */ /* 0x000fe4000ff9e0ff */
[----:B------:R-:W-:-:S02]  /*5a30*/  LOP3.LUT R251, R2, 0x3c, RZ, 0xfc, !PT ;  /* 0x0000003c02fb7812 */ /* 0x000fc400078efcff */
[----:B------:R-:W-:Y:S02]  /*5a40*/  IADD3.X R98, R98, UR15, RZ, P5, !PT ;  /* 0x0000000f62627c10 */ /* 0x000fe4000affe4ff */
[----:B------:R-:W-:Y:S01]  /*5a50*/  IADD3.X R100, R100, UR15, RZ, P6, !PT ;  /* 0x0000000f64647c10 */ /* 0x000fe2000b7fe4ff */
[----:B------:R-:W-:Y:S01]  /*5a60*/  IMAD R155, R251, R66, RZ ;  /* 0x00000042fb9b7224 */ /* 0x000fe200078e02ff */
[----:B------:R-:W-:Y:S02]  /*5a70*/  IADD3.X R102, R102, UR15, RZ, P3, !PT ;  /* 0x0000000f66667c10 */ /* 0x000fe40009ffe4ff */
[----:B------:R-:W-:Y:S02]  /*5a80*/  IADD3.X R104, R104, UR15, RZ, P4, !PT ;  /* 0x0000000f68687c10 */ /* 0x000fe4000a7fe4ff */
[----:B------:R-:W-:Y:S02]  /*5a90*/  IADD3 R91, P5, R91, UR14, RZ ;  /* 0x0000000e5b5b7c10 */ /* 0x000fe4000ffbe0ff */
[----:B------:R-:W-:-:S02]  /*5aa0*/  IADD3 R93, P6, R93, UR14, RZ ;  /* 0x0000000e5d5d7c10 */ /* 0x000fc4000ffde0ff */
[----:B------:R-:W-:Y:S02]  /*5ab0*/  IADD3 R95, P3, R95, UR14, RZ ;  /* 0x0000000e5f5f7c10 */ /* 0x000fe4000ff7e0ff */
[----:B------:R-:W-:Y:S02]  /*5ac0*/  IADD3 R97, P4, R97, UR14, RZ ;  /* 0x0000000e61617c10 */ /* 0x000fe4000ff9e0ff */
[----:B------:R-:W-:Y:S02]  /*5ad0*/  SHF.R.S32.HI R127, RZ, 0x1f, R60 ;  /* 0x0000001fff7f7819 */ /* 0x000fe4000001143c */
[----:B------:R-:W-:Y:S02]  /*5ae0*/  SHF.R.S32.HI R24, RZ, 0x1f, R233 ;  /* 0x0000001fff187819 */ /* 0x000fe400000114e9 */
[----:B------:R-:W-:Y:S02]  /*5af0*/  IADD3.X R106, R106, UR15, RZ, P5, !PT ;  /* 0x0000000f6a6a7c10 */ /* 0x000fe4000affe4ff */
[----:B------:R-:W-:-:S02]  /*5b00*/  IADD3.X R108, R108, UR15, RZ, P6, !PT ;  /* 0x0000000f6c6c7c10 */ /* 0x000fc4000b7fe4ff */
[----:B------:R-:W-:Y:S02]  /*5b10*/  IADD3.X R110, R110, UR15, RZ, P3, !PT ;  /* 0x0000000f6e6e7c10 */ /* 0x000fe40009ffe4ff */
[----:B------:R-:W-:Y:S02]  /*5b20*/  IADD3.X R112, R112, UR15, RZ, P4, !PT ;  /* 0x0000000f70707c10 */ /* 0x000fe4000a7fe4ff */
[----:B------:R-:W-:Y:S02]  /*5b30*/  SHF.R.S32.HI R57, RZ, 0x1f, R156 ;  /* 0x0000001fff397819 */ /* 0x000fe4000001149c */
[----:B------:R-:W-:Y:S02]  /*5b40*/  SHF.R.S32.HI R42, RZ, 0x1f, R61 ;  /* 0x0000001fff2a7819 */ /* 0x000fe4000001143d */
[C---:B------:R-:W-:Y:S02]  /*5b50*/  LOP3.LUT R248, R2.reuse, 0x3e, RZ, 0xfc, !PT ;  /* 0x0000003e02f87812 */ /* 0x040fe400078efcff */
[----:B------:R-:W-:-:S02]  /*5b60*/  LOP3.LUT R251, R2, 0x22, RZ, 0xfc, !PT ;  /* 0x0000002202fb7812 */ /* 0x000fc400078efcff */
[----:B------:R-:W-:Y:S02]  /*5b70*/  IADD3 R99, P5, R99, UR14, RZ ;  /* 0x0000000e63637c10 */ /* 0x000fe4000ffbe0ff */
[----:B------:R-:W-:Y:S02]  /*5b80*/  IADD3 R101, P6, R101, UR14, RZ ;  /* 0x0000000e65657c10 */ /* 0x000fe4000ffde0ff */
[----:B------:R-:W-:Y:S02]  /*5b90*/  IADD3 R103, P3, R103, UR14, RZ ;  /* 0x0000000e67677c10 */ /* 0x000fe4000ff7e0ff */
[----:B------:R-:W-:Y:S02]  /*5ba0*/  IADD3 R105, P4, R105, UR14, RZ ;  /* 0x0000000e69697c10 */ /* 0x000fe4000ff9e0ff */
[----:B------:R-:W-:Y:S01]  /*5bb0*/  LEA.HI.X R127, R60, R44, R127, 0x2, P2 ;  /* 0x0000002c3c7f7211 */ /* 0x000fe200010f147f */
[----:B------:R-:W-:Y:S01]  /*5bc0*/  IMAD R60, R250, R66, RZ ;  /* 0x00000042fa3c7224 */ /* 0x000fe200078e02ff */
[----:B------:R-:W-:-:S02]  /*5bd0*/  SHF.L.U64.HI R24, R233, 0x2, R24 ;  /* 0x00000002e9187819 */ /* 0x000fc40000010218 */
[----:B------:R-:W-:Y:S02]  /*5be0*/  LEA R140, P2, R17, R234, 0x3 ;  /* 0x000000ea118c7211 */ /* 0x000fe400078418ff */
[----:B------:R-:W-:Y:S02]  /*5bf0*/  SHF.R.S32.HI R134, RZ, 0x1f, R17 ;  /* 0x0000001fff867819 */ /* 0x000fe40000011411 */
[----:B------:R-:W-:Y:S01]  /*5c00*/  SHF.L.U64.HI R57, R156, 0x2, R57 ;  /* 0x000000029c397819 */ /* 0x000fe20000010239 */
[----:B------:R-:W-:Y:S01]  /*5c10*/  IMAD R156, R248, R66, RZ ;  /* 0x00000042f89c7224 */ /* 0x000fe200078e02ff */
[----:B------:R-:W-:Y:S01]  /*5c20*/  LEA.HI.X R125, R61, R44, R42, 0x2, P1 ;  /* 0x0000002c3d7d7211 */ /* 0x000fe200008f142a */
[----:B------:R-:W-:Y:S01]  /*5c30*/  IMAD R61, R251, R66, RZ ;  /* 0x00000042fb3d7224 */ /* 0x000fe200078e02ff */
[----:B------:R-:W-:Y:S02]  /*5c40*/  IADD3.X R114, R114, UR15, RZ, P5, !PT ;  /* 0x0000000f72727c10 */ /* 0x000fe4000affe4ff */
[----:B------:R-:W-:-:S02]  /*5c50*/  CS2R R42, SRZ ;  /* 0x00000000002a7805 */ /* 0x000fc4000001ff00 */
[----:B------:R-:W-:Y:S02]  /*5c60*/  IADD3.X R116, R116, UR15, RZ, P6, !PT ;  /* 0x0000000f74747c10 */ /* 0x000fe4000b7fe4ff */
[----:B------:R-:W-:Y:S02]  /*5c70*/  CS2R R44, SRZ ;  /* 0x00000000002c7805 */ /* 0x000fe4000001ff00 */
[----:B------:R-:W-:Y:S02]  /*5c80*/  IADD3.X R118, R118, UR15, RZ, P3, !PT ;  /* 0x0000000f76767c10 */ /* 0x000fe40009ffe4ff */
[----:B------:R-:W-:Y:S02]  /*5c90*/  IADD3.X R120, R120, UR15, RZ, P4, !PT ;  /* 0x0000000f78787c10 */ /* 0x000fe4000a7fe4ff */
[----:B------:R-:W-:Y:S02]  /*5ca0*/  IADD3 R107, P5, R107, UR14, RZ ;  /* 0x0000000e6b6b7c10 */ /* 0x000fe4000ffbe0ff */
[----:B------:R-:W-:-:S02]  /*5cb0*/  IADD3 R109, P6, R109, UR14, RZ ;  /* 0x0000000e6d6d7c10 */ /* 0x000fc4000ffde0ff */
[----:B------:R-:W-:Y:S02]  /*5cc0*/  IADD3 R111, P3, R111, UR14, RZ ;  /* 0x0000000e6f6f7c10 */ /* 0x000fe4000ff7e0ff */
[----:B------:R-:W-:Y:S02]  /*5cd0*/  IADD3 R113, P4, R113, UR14, RZ ;  /* 0x0000000e71717c10 */ /* 0x000fe4000ff9e0ff */
[----:B------:R-:W-:Y:S02]  /*5ce0*/  SHF.R.S32.HI R56, RZ, 0x1f, R167 ;  /* 0x0000001fff387819 */ /* 0x000fe400000114a7 */
[C---:B------:R-:W-:Y:S02]  /*5cf0*/  LOP3.LUT R243, R2.reuse, 0x20, RZ, 0xfc, !PT ;  /* 0x0000002002f37812 */ /* 0x040fe400078efcff */
[C---:B------:R-:W-:Y:S02]  /*5d00*/  LOP3.LUT R246, R2.reuse, 0x1e, RZ, 0xfc, !PT ;  /* 0x0000001e02f67812 */ /* 0x040fe400078efcff */
[C---:B------:R-:W-:Y:S01]  /*5d10*/  LOP3.LUT R248, R2.reuse, 0x1c, RZ, 0xfc, !PT ;  /* 0x0000001c02f87812 */ /* 0x040fe200078efcff */
[-C--:B------:R-:W-:Y:S01]  /*5d20*/  IMAD R62, R243, R66.reuse, RZ ;  /* 0x00000042f33e7224 */ /* 0x080fe200078e02ff */
[----:B------:R-:W-:Y:S01]  /*5d30*/  LOP3.LUT R251, R2, 0x1a, RZ, 0xfc, !PT ;  /* 0x0000001a02fb7812 */ /* 0x000fe200078efcff */
[-C--:B------:R-:W-:Y:S01]  /*5d40*/  IMAD R63, R246, R66.reuse, RZ ;  /* 0x00000042f63f7224 */ /* 0x080fe200078e02ff */
[----:B------:R-:W-:Y:S01]  /*5d50*/  IADD3 R140, P1, R140, UR10, RZ ;  /* 0x0000000a8c8c7c10 */ /* 0x000fe2000ff3e0ff */
[----:B------:R-:W-:Y:S01]  /*5d60*/  IMAD R64, R248, R66, RZ ;  /* 0x00000042f8407224 */ /* 0x000fe200078e02ff */
[----:B------:R-:W-:Y:S01]  /*5d70*/  LEA.HI.X R24, R17, R24, R134, 0x3, P2 ;  /* 0x0000001811187211 */ /* 0x000fe200010f1c86 */
[-C--:B------:R-:W-:Y:S01]  /*5d80*/  IMAD R65, R251, R66.reuse, RZ ;  /* 0x00000042fb417224 */ /* 0x080fe200078e02ff */
[----:B------:R-:W-:Y:S01]  /*5d90*/  SHF.R.S32.HI R18, RZ, 0x1f, R199 ;  /* 0x0000001fff127819 */ /* 0x000fe200000114c7 */
[----:B------:R-:W-:Y:S01]  /*5da0*/  IMAD R66, R252, R66, RZ ;  /* 0x00000042fc427224 */ /* 0x000fe200078e02ff */
[----:B------:R-:W-:-:S02]  /*5db0*/  SHF.R.S32.HI R19, RZ, 0x1f, R198 ;  /* 0x0000001fff137819 */ /* 0x000fc400000114c6 */
[----:B------:R-:W-:Y:S02]  /*5dc0*/  SHF.R.S32.HI R20, RZ, 0x1f, R197 ;  /* 0x0000001fff147819 */ /* 0x000fe400000114c5 */
[----:B------:R-:W-:Y:S02]  /*5dd0*/  SHF.R.S32.HI R21, RZ, 0x1f, R196 ;  /* 0x0000001fff157819 */ /* 0x000fe400000114c4 */
[----:B------:R-:W-:Y:S02]  /*5de0*/  SHF.R.S32.HI R22, RZ, 0x1f, R195 ;  /* 0x0000001fff167819 */ /* 0x000fe400000114c3 */
[----:B------:R-:W-:Y:S02]  /*5df0*/  SHF.R.S32.HI R23, RZ, 0x1f, R194 ;  /* 0x0000001fff177819 */ /* 0x000fe400000114c2 */
[----:B------:R-:W-:Y:S02]  /*5e00*/  SHF.R.S32.HI R135, RZ, 0x1f, R8 ;  /* 0x0000001fff877819 */ /* 0x000fe40000011408 */
[----:B------:R-:W-:-:S02]  /*5e10*/  SHF.R.S32.HI R136, RZ, 0x1f, R7 ;  /* 0x0000001fff887819 */ /* 0x000fc40000011407 */
[----:B------:R-:W-:Y:S02]  /*5e20*/  SHF.R.S32.HI R137, RZ, 0x1f, R6 ;  /* 0x0000001fff897819 */ /* 0x000fe40000011406 */
[----:B------:R-:W-:Y:S02]  /*5e30*/  SHF.R.S32.HI R138, RZ, 0x1f, R5 ;  /* 0x0000001fff8a7819 */ /* 0x000fe40000011405 */
[----:B------:R-:W-:Y:S02]  /*5e40*/  SHF.R.S32.HI R141, RZ, 0x1f, R4 ;  /* 0x0000001fff8d7819 */ /* 0x000fe40000011404 */
[----:B------:R-:W-:Y:S02]  /*5e50*/  IADD3.X R122, R122, UR15, RZ, P5, !PT ;  /* 0x0000000f7a7a7c10 */ /* 0x000fe4000affe4ff */
[----:B------:R-:W-:Y:S02]  /*5e60*/  IADD3.X R124, R124, UR15, RZ, P6, !PT ;  /* 0x0000000f7c7c7c10 */ /* 0x000fe4000b7fe4ff */
[----:B------:R-:W-:-:S02]  /*5e70*/  IADD3.X R126, R126, UR15, RZ, P3, !PT ;  /* 0x0000000f7e7e7c10 */ /* 0x000fc40009ffe4ff */
[----:B------:R-:W-:Y:S02]  /*5e80*/  IADD3.X R123, R123, UR15, RZ, P4, !PT ;  /* 0x0000000f7b7b7c10 */ /* 0x000fe4000a7fe4ff */
[----:B------:R-:W-:Y:S02]  /*5e90*/  SHF.L.U64.HI R56, R167, 0x2, R56 ;  /* 0x00000002a7387819 */ /* 0x000fe40000010238 */
[----:B------:R-:W-:Y:S02]  /*5ea0*/  IADD3 R115, P5, R115, UR14, RZ ;  /* 0x0000000e73737c10 */ /* 0x000fe4000ffbe0ff */
[----:B------:R-:W-:Y:S02]  /*5eb0*/  IADD3 R117, P6, R117, UR14, RZ ;  /* 0x0000000e75757c10 */ /* 0x000fe4000ffde0ff */
[----:B------:R-:W-:Y:S02]  /*5ec0*/  IADD3 R119, P3, R119, UR14, RZ ;  /* 0x0000000e77777c10 */ /* 0x000fe4000ff7e0ff */
[----:B------:R-:W-:Y:S01]  /*5ed0*/  IADD3 R121, P4, R121, UR14, RZ ;  /* 0x0000000e79797c10 */ /* 0x000fe2000ff9e0ff */
[----:B------:R-:W-:Y:S01]  /*5ee0*/  UMOV UR14, 0x1 ;  /* 0x00000001000e7882 */ /* 0x000fe20000000000 */
[----:B------:R-:W-:-:S02]  /*5ef0*/  IADD3.X R167, R24, UR11, RZ, P1, !PT ;  /* 0x0000000b18a77c10 */ /* 0x000fc40008ffe4ff */
[----:B------:R-:W-:Y:S02]  /*5f00*/  CS2R R24, SRZ ;  /* 0x0000000000187805 */ /* 0x000fe4000001ff00 */
[C---:B------:R-:W-:Y:S01]  /*5f10*/  SHF.L.U64.HI R132, R133.reuse, 0x2, R132 ;  /* 0x0000000285847819 */ /* 0x040fe20000010284 */
[----:B------:R-:W-:Y:S01]  /*5f20*/  IMAD.SHL.U32 R133, R133, 0x4, RZ ;  /* 0x0000000485857824 */ /* 0x000fe200078e00ff */
[----:B------:R-:W-:Y:S02]  /*5f30*/  SHF.L.U64.HI R18, R199, 0x2, R18 ;  /* 0x00000002c7127819 */ /* 0x000fe40000010212 */
[----:B------:R-:W-:Y:S02]  /*5f40*/  SHF.L.U64.HI R19, R198, 0x2, R19 ;  /* 0x00000002c6137819 */ /* 0x000fe40000010213 */
[----:B------:R-:W-:Y:S02]  /*5f50*/  SHF.L.U64.HI R20, R197, 0x2, R20 ;  /* 0x00000002c5147819 */ /* 0x000fe40000010214 */
[----:B------:R-:W-:-:S02]  /*5f60*/  SHF.L.U64.HI R21, R196, 0x2, R21 ;  /* 0x00000002c4157819 */ /* 0x000fc40000010215 */
[----:B------:R-:W-:Y:S02]  /*5f70*/  SHF.L.U64.HI R22, R195, 0x2, R22 ;  /* 0x00000002c3167819 */ /* 0x000fe40000010216 */
[----:B------:R-:W-:Y:S02]  /*5f80*/  SHF.L.U64.HI R23, R194, 0x2, R23 ;  /* 0x00000002c2177819 */ /* 0x000fe40000010217 */
[----:B------:R-:W-:Y:S02]  /*5f90*/  SHF.L.U64.HI R134, R17, 0x2, R134 ;  /* 0x0000000211867819 */ /* 0x000fe40000010286 */
[----:B------:R-:W-:Y:S02]  /*5fa0*/  SHF.L.U64.HI R135, R8, 0x2, R135 ;  /* 0x0000000208877819 */ /* 0x000fe40000010287 */
[----:B------:R-:W-:Y:S02]  /*5fb0*/  SHF.L.U64.HI R136, R7, 0x2, R136 ;  /* 0x0000000207887819 */ /* 0x000fe40000010288 */
[----:B------:R-:W-:-:S02]  /*5fc0*/  SHF.L.U64.HI R137, R6, 0x2, R137 ;  /* 0x0000000206897819 */ /* 0x000fc40000010289 */
[----:B------:R-:W-:Y:S02]  /*5fd0*/  SHF.L.U64.HI R138, R5, 0x2, R138 ;  /* 0x00000002058a7819 */ /* 0x000fe4000001028a */
[----:B------:R-:W-:Y:S02]  /*5fe0*/  SHF.L.U64.HI R130, R4, 0x2, R141 ;  /* 0x0000000204827819 */ /* 0x000fe4000001028d */
[----:B------:R-:W-:Y:S02]  /*5ff0*/  IADD3.X R125, R125, UR15, RZ, P5, !PT ;  /* 0x0000000f7d7d7c10 */ /* 0x000fe4000affe4ff */
[----:B------:R-:W-:Y:S02]  /*6000*/  IADD3.X R127, R127, UR15, RZ, P6, !PT ;  /* 0x0000000f7f7f7c10 */ /* 0x000fe4000b7fe4ff */
[----:B------:R-:W-:Y:S02]  /*6010*/  IADD3.X R128, R128, UR15, RZ, P3, !PT ;  /* 0x0000000f80807c10 */ /* 0x000fe40009ffe4ff */
[----:B------:R-:W-:Y:S01]  /*6020*/  IADD3.X R129, R129, UR15, RZ, P4, !PT ;  /* 0x0000000f81817c10 */ /* 0x000fe2000a7fe4ff */
[----:B------:R-:W-:-:S06]  /*6030*/  UMOV UR15, 0xffffffff ;  /* 0xffffffff000f7882 */ /* 0x000fcc0000000000 */
.L_x_1:
[----:B------:R-:W-:Y:S01]  /*6040*/  UIADD3 UR15, UR15, 0x1, URZ ;  /* 0x000000010f0f7890 */ /* 0x000fe2000fffe03f */
[----:B------:R-:W-:-:S04]  /*6050*/  DEPBAR.LE SB0, 0x2 ;  /* 0x000080800000791a */ /* 0x000fc80000000000 */
[----:B------:R-:W-:Y:S01]  /*6060*/  BAR.SYNC.DEFER_BLOCKING 0x0 ;  /* 0x0000000000007b1d */ /* 0x000fe20000010000 */
[----:B------:R-:W-:Y:S01]  /*6070*/  UISETP.GT.AND UP0, UPT, UR15, 0x2, UPT ;  /* 0x000000020f00788c */ /* 0x000fe2000bf04270 */
[C---:B------:R-:W-:Y:S01]  /*6080*/  ISETP.GE.AND P1, PT, R2.reuse, UR12, PT ;  /* 0x0000000c02007c0c */ /* 0x040fe2000bf26270 */
[----:B------:R-:W-:Y:S01]  /*6090*/  UIADD3 UR14, UR14, 0x1, URZ ;  /* 0x000000010e0e7890 */ /* 0x000fe2000fffe03f */
[C---:B------:R-:W-:Y:S01]  /*60a0*/  LOP3.LUT R143, R2.reuse, 0x2, RZ, 0xfc, !PT ;  /* 0x00000002028f7812 */ /* 0x040fe200078efcff */
[----:B------:R-:W-:Y:S01]  /*60b0*/  USEL UR15, UR15, URZ, !UP0 ;  /* 0x0000003f0f0f7287 */ /* 0x000fe2000c000000 */
[----:B------:R-:W-:Y:S01]  /*60c0*/  SEL R142, RZ, 0x4, P1 ;  /* 0x00000004ff8e7807 */ /* 0x000fe20000800000 */
[----:B------:R-:W-:Y:S01]  /*60d0*/  UMOV UR9, 0x40000040 ;  /* 0x4000004000097882 */ /* 0x000fe20000000000 */
[----:B------:R-:W-:Y:S01]  /*60e0*/  UMOV UR11, 0x40000040 ;  /* 0x40000040000b7882 */ /* 0x000fe20000000000 */
[----:B------:R-:W-:Y:S01]  /*60f0*/  ULEA UR5, UR15, UR7, 0xe ;  /* 0x000000070f057291 */ /* 0x000fe2000f8e703f */
[----:B------:R-:W-:Y:S01]  /*6100*/  ISETP.GE.AND P1, PT, R143, UR12, PT ;  /* 0x0000000c8f007c0c */ /* 0x000fe2000bf26270 */
[----:B------:R-:W-:Y:S01]  /*6110*/  IMAD.MOV.U32 R141, RZ, RZ, R167 ;  /* 0x000000ffff8d7224 */ /* 0x000fe200078e00a7 */
[C---:B------:R-:W-:Y:S01]  /*6120*/  LOP3.LUT R171, R2.reuse, 0x20, RZ, 0xfc, !PT ;  /* 0x0000002002ab7812 */ /* 0x040fe200078efcff */
[----:B------:R-:W-:Y:S01]  /*6130*/  UIADD3 UR6, UR5, 0xc000, URZ ;  /* 0x0000c00005067890 */ /* 0x000fe2000fffe03f */
[----:B------:R-:W-:Y:S01]  /*6140*/  SEL R144, RZ, 0x4, P1 ;  /* 0x00000004ff907807 */ /* 0x000fe20000800000 */
[----:B------:R-:W-:Y:S01]  /*6150*/  USHF.R.U32.HI UR8, URZ, 0x4, UR5 ;  /* 0x000000043f087899 */ /* 0x000fe20008011605 */
[C---:B------:R-:W-:Y:S01]  /*6160*/  LOP3.LUT R172, R2.reuse, 0x22, RZ, 0xfc, !PT ;  /* 0x0000002202ac7812 */ /* 0x040fe200078efcff */
[----:B------:R-:W-:Y:S01]  /*6170*/  USHF.R.U32.HI UR6, URZ, 0x4, UR6 ;  /* 0x000000043f067899 */ /* 0x000fe20008011606 */
[----:B------:R-:W-:Y:S01]  /*6180*/  LOP3.LUT R173, R2, 0x4, RZ, 0xfc, !PT ;  /* 0x0000000402ad7812 */ /* 0x000fe200078efcff */
[----:B------:R-:W-:Y:S01]  /*6190*/  USGXT.U32 UR8, UR8, 0xe ;  /* 0x0000000e0808789a */ /* 0x000fe20008000000 */
[----:B------:R-:W-:Y:S01]  /*61a0*/  LOP3.LUT R174, R0, 0x10, RZ, 0x3c, !PT ;  /* 0x0000001000ae7812 */ /* 0x000fe200078e3cff */
[----:B------:R-:W-:Y:S01]  /*61b0*/  USGXT.U32 UR10, UR6, 0xe ;  /* 0x0000000e060a789a */ /* 0x000fe20008000000 */
[----:B------:R-:W-:Y:S01]  /*61c0*/  LOP3.LUT R175, R2, 0x18, RZ, 0xfc, !PT ;  /* 0x0000001802af7812 */ /* 0x000fe200078efcff */
[----:B------:R-:W-:Y:S01]  /*61d0*/  UMOV UR5, URZ ;  /* 0x0000003f00057c82 */ /* 0x000fe20008000000 */
[----:B------:R-:W-:Y:S01]  /*61e0*/  WARPGROUP.ARRIVE ;  /* 0x00000000000079c5 */ /* 0x000fe20000000000 */
[----:B------:R-:W-:-:S05]  /*61f0*/  UMOV UR6, URZ ;  /* 0x0000003f00067c82 */ /* 0x000fca0008000000 */
[----:B------:R-:W-:Y:S01]  /*6200*/  HGMMA.64x64x8.F32.TF32 R24, gdesc[UR8], R24 ;  /* 0x04e00000081879f0 */ /* 0x000fe20008702818 */
[----:B------:R-:W-:Y:S02]  /*6210*/  UIADD3 UR8, UP0, UR8, 0x2, URZ ;  /* 0x0000000208087890 */ /* 0x000fe4000ff1e03f */
[----:B------:R-:W-:Y:S02]  /*6220*/  UIADD3 UR10, UP1, UR10, 0x2, URZ ;  /* 0x000000020a0a7890 */ /* 0x000fe4000ff3e03f */
[----:B------:R-:W-:Y:S02]  /*6230*/  UIADD3.X UR9, UR5, 0x40000040, URZ, UP0, !UPT ;  /* 0x4000004005097890 */ /* 0x000fe400087fe43f */
[----:B------:R-:W-:Y:S02]  /*6240*/  UIADD3.X UR11, UR6, 0x40000040, URZ, UP1, !UPT ;  /* 0x40000040060b7890 */ /* 0x000fe40008ffe43f */
[----:B------:R-:W-:Y:S02]  /*6250*/  UIADD3.64 UR20, UR8, 0x2, URZ ;  /* 0x0000000208147897 */ /* 0x000fe4000fffe03f */
[----:B------:R-:W-:-:S02]  /*6260*/  UIADD3.64 UR22, UR10, 0x2, URZ ;  /* 0x000000020a167897 */ /* 0x000fc4000fffe03f */
[----:B------:R-:W-:Y:S02]  /*6270*/  UISETP.GE.AND UP1, UPT, UR4, UR18, UPT ;  /* 0x000000120400728c */ /* 0x000fe4000bf26270 */
[----:B------:R-:W-:Y:S02]  /*6280*/  UISETP.GT.AND UP0, UPT, UR14, 0x2, UPT ;  /* 0x000000020e00788c */ /* 0x000fe4000bf04270 */
[----:B------:R-:W-:Y:S02]  /*6290*/  UIADD3 UR4, UR4, 0x1, URZ ;  /* 0x0000000104047890 */ /* 0x000fe4000fffe03f */
[----:B------:R-:W-:Y:S01]  /*62a0*/  PLOP3.LUT P2, PT, PT, PT, UP1, 0x40, 0x0 ;  /* 0x000000000000781c */ /* 0x000fe20003f4e818 */
[----:B------:R-:W-:Y:S01]  /*62b0*/  USEL UR14, UR14, URZ, !UP0 ;  /* 0x0000003f0e0e7287 */ /* 0x000fe2000c000000 */
[----:B------:R-:W-:Y:S01]  /*62c0*/  PLOP3.LUT P3, PT, PT, PT, UP1, 0x40, 0x0 ;  /* 0x000000000000781c */ /* 0x000fe20003f6e818 */
[----:B------:R-:W-:Y:S01]  /*62d0*/  UISETP.NE.U32.AND UP0, UPT, UR13, UR4, UPT ;  /* 0x000000040d00728c */ /* 0x000fe2000bf05070 */
[----:B------:R-:W-:Y:S01]  /*62e0*/  SEL R143, R142, RZ, P2 ;  /* 0x000000ff8e8f7207 */ /* 0x000fe20001000000 */
[----:B------:R-:W-:Y:S01]  /*62f0*/  ULEA UR5, UR14, UR7, 0xe ;  /* 0x000000070e057291 */ /* 0x000fe2000f8e703f */
[----:B------:R-:W-:-:S02]  /*6300*/  LEA R142, P2, R4, R140, 0x2 ;  /* 0x0000008c048e7211 */ /* 0x000fc400078410ff */
[----:B------:R-:W-:Y:S02]  /*6310*/  ISETP.NE.U32.AND P1, PT, R143, RZ, PT ;  /* 0x000000ff8f00720c */ /* 0x000fe40003f25070 */
[----:B------:R-:W-:Y:S01]  /*6320*/  SEL R144, R144, RZ, P3 ;  /* 0x000000ff90907207 */ /* 0x000fe20001800000 */
[----:B------:R-:W-:Y:S01]  /*6330*/  IMAD.X R143, R141, 0x1, R130, P2 ;  /* 0x000000018d8f7824 */ /* 0x000fe200010e0682 */
[----:B------:R-:W-:Y:S01]  /*6340*/  PLOP3.LUT P4, PT, PT, PT, UP1, 0x40, 0x0 ;  /* 0x000000000000781c */ /* 0x000fe20003f8e818 */
[----:B------:R-:W-:Y:S01]  /*6350*/  VIADD R167, R0, UR5 ;  /* 0x0000000500a77c36 */ /* 0x000fe20008000000 */
[----:B------:R-:W-:Y:S02]  /*6360*/  ISETP.NE.U32.AND P2, PT, R144, RZ, PT ;  /* 0x000000ff9000720c */ /* 0x000fe40003f45070 */
[----:B------:R-:W-:Y:S02]  /*6370*/  LEA R144, P3, R5, R140, 0x2 ;  /* 0x0000008c05907211 */ /* 0x000fe400078610ff */
[----:B------:R-:W-:-:S03]  /*6380*/  PLOP3.LUT P5, PT, PT, PT, UP1, 0x40, 0x0 ;  /* 0x000000000000781c */ /* 0x000fc60003fae818 */
[----:B------:R-:W-:Y:S01]  /*6390*/  IMAD.X R145, R141, 0x1, R138, P3 ;  /* 0x000000018d917824 */ /* 0x000fe200018e068a */
[----:B------:R-:W-:Y:S01]  /*63a0*/  PLOP3.LUT P3, PT, PT, PT, UP1, 0x40, 0x0 ;  /* 0x000000000000781c */ /* 0x000fe20003f6e818 */
[----:B------:R-:W-:Y:S04]  /*63b0*/  HGMMA.64x64x8.F32.TF32 R24, gdesc[UR8], R24 ;  /* 0x04e00000081879f0 */ /* 0x000fe80008702818 */
[----:B------:R-:W-:Y:S01]  /*63c0*/  HGMMA.64x64x8.F32.TF32 R24, gdesc[UR20], R24 ;  /* 0x04e00000141879f0 */ /* 0x000fe20008702818 */
[----:B------:R-:W-:Y:S02]  /*63d0*/  UIADD3.64 UR20, UR8, 0x4, URZ ;  /* 0x0000000408147897 */ /* 0x000fe4000fffe03f */
[----:B------:R-:W-:-:S09]  /*63e0*/  UIADD3.64 UR22, UR10, 0x4, URZ ;  /* 0x000000040a167897 */ /* 0x000fd2000fffe03f */
        /* <DEDUP_REMOVED lines=8> */
[----:B------:R-:W-:Y:S02]  /*6470*/  UIADD3.64 UR22, UR10, 0x202, URZ ;  /* 0x000002020a167897 */ /* 0x000fe4000fffe03f */
[----:B------:R-:W-:Y:S02]  /*6480*/  UIADD3.64 UR8, UR8, 0x204, URZ ;  /* 0x0000020408087897 */ /* 0x000fe4000fffe03f */
[----:B------:R-:W-:-:S05]  /*6490*/  UIADD3.64 UR10, UR10, 0x204, URZ ;  /* 0x000002040a0a7897 */ /* 0x000fca000fffe03f */
[----:B------:R-:W-:Y:S04]  /*64a0*/  HGMMA.64x64x8.F32.TF32 R24, gdesc[UR20], R24 ;  /* 0x04e00000141879f0 */ /* 0x000fe80008702818 */
[----:B------:R-:W-:Y:S03]  /*64b0*/  HGMMA.64x64x8.F32.TF32 R24, gdesc[UR8], R24, gsb0 ;  /* 0x04e00000081879f0 */ /* 0x000fe60008002818 */
[----:B------:R-:W-:Y:S02]  /*64c0*/  WARPGROUP.DEPBAR.LE gsb0, 0x1 ;  /* 0x00008000000079c5 */ /* 0x000fe40000010100 */
[----:B------:R-:W-:Y:S06]  /*64d0*/  BAR.SYNC.DEFER_BLOCKING 0x0 ;  /* 0x0000000000007b1d */ /* 0x000fec0000010000 */
[----:B------:R-:W-:Y:S01]  /*64e0*/  @!PT LDS RZ, [RZ] ;  /* 0x00000000fffff984 */ /* 0x000fe20000000800 */
[----:B------:R-:W-:Y:S01]  /*64f0*/  @!PT LDS RZ, [RZ] ;  /* 0x00000000fffff984 */ /* 0x000fe20000000800 */
[----:B------:R-:W-:Y:S01]  /*6500*/  @!PT LDS RZ, [RZ] ;  /* 0x00000000fffff984 */ /* 0x000fe20000000800 */
[----:B------:R1:W-:Y:S01]  /*6510*/  LDGSTS.E [R167], desc[UR16][R142.64], P1 ;  /* 0x000000008ea77fae */ /* 0x0003e20008921850 */
[----:B------:R-:W-:-:S03]  /*6520*/  ISETP.GE.AND P1, PT, R171, UR12, PT ;  /* 0x0000000cab007c0c */ /* 0x000fc6000bf26270 */
[----:B------:R2:W-:Y:S01]  /*6530*/  LDGSTS.E [R167+0x8], desc[UR16][R144.64], P2 ;  /* 0x0000800090a77fae */ /* 0x0005e20009121850 */
[----:B------:R-:W-:Y:S02]  /*6540*/  SEL R171, RZ, 0x4, P1 ;  /* 0x00000004ffab7807 */ /* 0x000fe40000800000 */
[----:B------:R-:W-:Y:S02]  /*6550*/  ISETP.GE.AND P1, PT, R172, UR12, PT ;  /* 0x0000000cac007c0c */ /* 0x000fe4000bf26270 */
[----:B------:R-:W-:Y:S02]  /*6560*/  SEL R171, R171, RZ, P3 ;  /* 0x000000ffabab7207 */ /* 0x000fe40001800000 */
[----:B------:R-:W-:Y:S02]  /*6570*/  SEL R172, RZ, 0x4, P1 ;  /* 0x00000004ffac7807 */ /* 0x000fe40000800000 */
[----:B------:R-:W-:Y:S02]  /*6580*/  PLOP3.LUT P3, PT, PT, PT, UP1, 0x40, 0x0 ;  /* 0x000000000000781c */ /* 0x000fe40003f6e818 */
[----:B------:R-:W-:-:S02]  /*6590*/  ISETP.GE.AND P1, PT, R173, UR12, PT ;  /* 0x0000000cad007c0c */ /* 0x000fc4000bf26270 */
[----:B------:R-:W-:Y:S01]  /*65a0*/  ISETP.NE.U32.AND P2, PT, R171, RZ, PT ;  /* 0x000000ffab00720c */ /* 0x000fe20003f45070 */
[----:B------:R-:W-:Y:S01]  /*65b0*/  VIADD R171, R174, UR5 ;  /* 0x00000005aeab7c36 */ /* 0x000fe20008000000 */
[----:B------:R-:W-:Y:S02]  /*65c0*/  SEL R172, R172, RZ, P3 ;  /* 0x000000ffacac7207 */ /* 0x000fe40001800000 */
[----:B-1----:R-:W-:Y:S02]  /*65d0*/  SEL R142, RZ, 0x4, P1 ;  /* 0x00000004ff8e7807 */ /* 0x002fe40000800000 */
[----:B------:R-:W-:Y:S02]  /*65e0*/  ISETP.NE.U32.AND P1, PT, R172, RZ, PT ;  /* 0x000000ffac00720c */ /* 0x000fe40003f25070 */
[----:B--2---:R-:W-:Y:S01]  /*65f0*/  SEL R144, R142, RZ, P4 ;  /* 0x000000ff8e907207 */ /* 0x004fe20002000000 */
[----:B------:R-:W-:Y:S01]  /*6600*/  IMAD.WIDE R142, R62, 0x4, R140 ;  /* 0x000000043e8e7825 */ /* 0x000fe200078e028c */
[----:B------:R-:W-:-:S02]  /*6610*/  LOP3.LUT R173, R2, 0x6, RZ, 0xfc, !PT ;  /* 0x0000000602ad7812 */ /* 0x000fc400078efcff */
[----:B------:R-:W-:Y:S02]  /*6620*/  ISETP.NE.U32.AND P3, PT, R144, RZ, PT ;  /* 0x000000ff9000720c */ /* 0x000fe40003f65070 */
[----:B------:R1:W-:Y:S01]  /*6630*/  LDGSTS.E [R167+0x2000], desc[UR16][R142.64], P2 ;  /* 0x020000008ea77fae */ /* 0x0003e20009121850 */
[----:B------:R-:W-:Y:S02]  /*6640*/  LEA R144, P2, R6, R140, 0x2 ;  /* 0x0000008c06907211 */ /* 0x000fe400078410ff */
[----:B------:R-:W-:Y:S02]  /*6650*/  PLOP3.LUT P4, PT, PT, PT, UP1, 0x40, 0x0 ;  /* 0x000000000000781c */ /* 0x000fe40003f8e818 */
[----:B------:R-:W-:Y:S01]  /*6660*/  LOP3.LUT R174, R2, 0x8, RZ, 0xfc, !PT ;  /* 0x0000000802ae7812 */ /* 0x000fe200078efcff */
[----:B------:R-:W-:Y:S01]  /*6670*/  IMAD.X R145, R141, 0x1, R137, P2 ;  /* 0x000000018d917824 */ /* 0x000fe200010e0689 */
[----:B------:R-:W-:Y:S01]  /*6680*/  ISETP.GE.AND P2, PT, R250, UR12, PT ;  /* 0x0000000cfa007c0c */ /* 0x000fe2000bf46270 */
[----:B-1----:R-:W-:-:S05]  /*6690*/  IMAD.WIDE R142, R61, 0x4, R140 ;  /* 0x000000043d8e7825 */ /* 0x002fca00078e028c */
[----:B------:R1:W-:Y:S01]  /*66a0*/  LDGSTS.E [R167+0x2008], desc[UR16][R142.64], P1 ;  /* 0x020080008ea77fae */ /* 0x0003e20008921850 */
[----:B------:R-:W-:Y:S02]  /*66b0*/  ISETP.GE.AND P1, PT, R173, UR12, PT ;  /* 0x0000000cad007c0c */ /* 0x000fe4000bf26270 */
[----:B------:R-:W-:Y:S01]  /*66c0*/  SEL R173, RZ, 0x4, P2 ;  /* 0x00000004ffad7807 */ /* 0x000fe20001000000 */
[----:B------:R2:W-:Y:S01]  /*66d0*/  LDGSTS.E [R171], desc[UR16][R144.64], P3 ;  /* 0x0000000090ab7fae */ /* 0x0005e20009921850 */
[----:B------:R-:W-:Y:S02]  /*66e0*/  PLOP3.LUT P3, PT, PT, PT, UP1, 0x40, 0x0 ;  /* 0x000000000000781c */ /* 0x000fe40003f6e818 */
[----:B------:R-:W-:Y:S02]  /*66f0*/  SEL R172, RZ, 0x4, P1 ;  /* 0x00000004ffac7807 */ /* 0x000fe40000800000 */
[----:B------:R-:W-:Y:S02]  /*6700*/  ISETP.GE.AND P1, PT, R249, UR12, PT ;  /* 0x0000000cf9007c0c */ /* 0x000fe4000bf26270 */
[----:B------:R-:W-:-:S02]  /*6710*/  SEL R172, R172, RZ, P3 ;  /* 0x000000ffacac7207 */ /* 0x000fc40001800000 */
[----:B-1----:R-:W-:Y:S02]  /*6720*/  SEL R142, RZ, 0x4, P1 ;  /* 0x00000004ff8e7807 */ /* 0x002fe40000800000 */
[----:B------:R-:W-:Y:S01]  /*6730*/  SEL R173, R173, RZ, P4 ;  /* 0x000000ffadad7207 */ /* 0x000fe20002000000 */
[----:B--2---:R-:W-:Y:S01]  /*6740*/  IMAD.WIDE R144, R60, 0x4, R140 ;  /* 0x000000043c907825 */ /* 0x004fe200078e028c */
[----:B------:R-:W-:Y:S02]  /*6750*/  ISETP.NE.U32.AND P1, PT, R172, RZ, PT ;  /* 0x000000ffac00720c */ /* 0x000fe40003f25070 */
[----:B------:R-:W-:Y:S02]  /*6760*/  SEL R143, R142, RZ, P5 ;  /* 0x000000ff8e8f7207 */ /* 0x000fe40002800000 */
[----:B------:R-:W-:Y:S02]  /*6770*/  LEA R142, P4, R7, R140, 0x2 ;  /* 0x0000008c078e7211 */ /* 0x000fe400078810ff */
[----:B------:R-:W-:-:S02]  /*6780*/  ISETP.NE.U32.AND P2, PT, R173, RZ, PT ;  /* 0x000000ffad00720c */ /* 0x000fc40003f45070 */
[----:B------:R-:W-:Y:S01]  /*6790*/  ISETP.NE.U32.AND P3, PT, R143, RZ, PT ;  /* 0x000000ff8f00720c */ /* 0x000fe20003f65070 */
[----:B------:R-:W-:Y:S01]  /*67a0*/  IMAD.X R143, R141, 0x1, R136, P4 ;  /* 0x000000018d8f7824 */ /* 0x000fe200020e0688 */
[----:B------:R-:W-:Y:S02]  /*67b0*/  PLOP3.LUT P4, PT, PT, PT, UP1, 0x40, 0x0 ;  /* 0x000000000000781c */ /* 0x000fe40003f8e818 */
[----:B------:R-:W-:Y:S02]  /*67c0*/  LOP3.LUT R173, R2, 0xe, RZ, 0xfc, !PT ;  /* 0x0000000e02ad7812 */ /* 0x000fe400078efcff */
[----:B------:R1:W-:Y:S01]  /*67d0*/  LDGSTS.E [R171+0x8], desc[UR16][R142.64], P1 ;  /* 0x000080008eab7fae */ /* 0x0003e20008921850 */
[----:B------:R-:W-:Y:S02]  /*67e0*/  ISETP.GE.AND P1, PT, R174, UR12, PT ;  /* 0x0000000cae007c0c */ /* 0x000fe4000bf26270 */
[----:B------:R-:W-:Y:S02]  /*67f0*/  LOP3.LUT R174, R2, 0xa, RZ, 0xfc, !PT ;  /* 0x0000000a02ae7812 */ /* 0x000fe400078efcff */
[----:B------:R-:W-:Y:S01]  /*6800*/  LDGSTS.E [R171+0x2000], desc[UR16][R144.64], P2 ;  /* 0x0200000090ab7fae */ /* 0x000fe20009121850 */
[----:B------:R-:W-:-:S02]  /*6810*/  PLOP3.LUT P2, PT, PT, PT, UP1, 0x40, 0x0 ;  /* 0x000000000000781c */ /* 0x000fc40003f4e818 */
[----:B------:R-:W-:Y:S02]  /*6820*/  SEL R167, RZ, 0x4, P1 ;  /* 0x00000004ffa77807 */ /* 0x000fe40000800000 */
[----:B------:R-:W-:Y:S02]  /*6830*/  ISETP.GE.AND P1, PT, R174, UR12, PT ;  /* 0x0000000cae007c0c */ /* 0x000fe4000bf26270 */
[----:B------:R-:W-:Y:S01]  /*6840*/  SEL R167, R167, RZ, P2 ;  /* 0x000000ffa7a77207 */ /* 0x000fe20001000000 */
[----:B-1----:R-:W-:Y:S01]  /*6850*/  IMAD.WIDE R142, R59, 0x4, R140 ;  /* 0x000000043b8e7825 */ /* 0x002fe200078e028c */
[----:B------:R-:W-:Y:S02]  /*6860*/  SEL R172, RZ, 0x4, P1 ;  /* 0x00000004ffac7807 */ /* 0x000fe40000800000 */
[----:B------:R-:W-:Y:S02]  /*6870*/  ISETP.NE.U32.AND P1, PT, R167, RZ, PT ;  /* 0x000000ffa700720c */ /* 0x000fe40003f25070 */
[----:B------:R1:W-:Y:S01]  /*6880*/  LDGSTS.E [R171+0x2008], desc[UR16][R142.64], P3 ;  /* 0x020080008eab7fae */ /* 0x0003e20009921850 */
[----:B------:R-:W-:-:S02]  /*6890*/  LOP3.LUT R174, R0, 0x20, RZ, 0x3c, !PT ;  /* 0x0000002000ae7812 */ /* 0x000fc400078e3cff */
[----:B------:R-:W-:Y:S02]  /*68a0*/  PLOP3.LUT P2, PT, PT, PT, UP1, 0x40, 0x0 ;  /* 0x000000000000781c */ /* 0x000fe40003f4e818 */
[----:B------:R-:W-:Y:S01]  /*68b0*/  PLOP3.LUT P5, PT, PT, PT, UP1, 0x40, 0x0 ;  /* 0x000000000000781c */ /* 0x000fe20003fae818 */
[----:B------:R-:W-:Y:S01]  /*68c0*/  VIADD R167, R174, UR5 ;  /* 0x00000005aea77c36 */ /* 0x000fe20008000000 */
[----:B------:R-:W-:Y:S02]  /*68d0*/  SEL R172, R172, RZ, P2 ;  /* 0x000000ffacac7207 */ /* 0x000fe40001000000 */
[----:B------:R-:W-:Y:S02]  /*68e0*/  LOP3.LUT R174, R2, 0xc, RZ, 0xfc, !PT ;  /* 0x0000000c02ae7812 */ /* 0x000fe400078efcff */
[----:B------:R-:W-:Y:S02]  /*68f0*/  ISETP.NE.U32.AND P2, PT, R172, RZ, PT ;  /* 0x000000ffac00720c */ /* 0x000fe40003f45070 */
[----:B-1----:R-:W-:-:S05]  /*6900*/  LEA R142, P3, R8, R140, 0x2 ;  /* 0x0000008c088e7211 */ /* 0x002fca00078610ff */
[----:B------:R-:W-:Y:S01]  /*6910*/  IMAD.X R143, R141, 0x1, R135, P3 ;  /* 0x000000018d8f7824 */ /* 0x000fe200018e0687 */
[----:B------:R-:W-:-:S04]  /*6920*/  IADD3 R144, P3, R10, R140, RZ ;  /* 0x0000008c0a907210 */ /* 0x000fc80007f7e0ff */
[----:B------:R1:W-:Y:S01]  /*6930*/  LDGSTS.E [R167], desc[UR16][R142.64], P1 ;  /* 0x000000008ea77fae */ /* 0x0003e20008921850 */
[----:B------:R-:W-:Y:S01]  /*6940*/  ISETP.GE.AND P1, PT, R247, UR12, PT ;  /* 0x0000000cf7007c0c */ /* 0x000fe2000bf26270 */
[----:B------:R-:W-:Y:S01]  /*6950*/  IMAD.X R145, R141, 0x1, R18, P3 ;  /* 0x000000018d917824 */ /* 0x000fe200018e0612 */
[----:B------:R-:W-:Y:S02]  /*6960*/  PLOP3.LUT P3, PT, PT, PT, UP1, 0x40, 0x0 ;  /* 0x000000000000781c */ /* 0x000fe40003f6e818 */
[----:B------:R-:W-:Y:S02]  /*6970*/  SEL R171, RZ, 0x4, P1 ;  /* 0x00000004ffab7807 */ /* 0x000fe40000800000 */
[----:B------:R-:W-:Y:S01]  /*6980*/  ISETP.GE.AND P1, PT, R245, UR12, PT ;  /* 0x0000000cf5007c0c */ /* 0x000fe2000bf26270 */
[----:B------:R2:W-:Y:S01]  /*6990*/  LDGSTS.E [R167+0x8], desc[UR16][R144.64], P2 ;  /* 0x0000800090a77fae */ /* 0x0005e20009121850 */
[----:B------:R-:W-:Y:S02]  /*69a0*/  SEL R171, R171, RZ, P3 ;  /* 0x000000ffabab7207 */ /* 0x000fe40001800000 */
[----:B------:R-:W-:-:S02]  /*69b0*/  SEL R172, RZ, 0x4, P1 ;  /* 0x00000004ffac7807 */ /* 0x000fc40000800000 */
[----:B------:R-:W-:Y:S02]  /*69c0*/  PLOP3.LUT P3, PT, PT, PT, UP1, 0x40, 0x0 ;  /* 0x000000000000781c */ /* 0x000fe40003f6e818 */
[----:B------:R-:W-:Y:S02]  /*69d0*/  ISETP.GE.AND P1, PT, R174, UR12, PT ;  /* 0x0000000cae007c0c */ /* 0x000fe4000bf26270 */
[----:B------:R-:W-:Y:S02]  /*69e0*/  ISETP.NE.U32.AND P2, PT, R171, RZ, PT ;  /* 0x000000ffab00720c */ /* 0x000fe40003f45070 */
[----:B------:R-:W-:Y:S02]  /*69f0*/  SEL R172, R172, RZ, P3 ;  /* 0x000000ffacac7207 */ /* 0x000fe40001800000 */
[----:B-1----:R-:W-:Y:S02]  /*6a00*/  SEL R142, RZ, 0x4, P1 ;  /* 0x00000004ff8e7807 */ /* 0x002fe40000800000 */
[----:B------:R-:W-:-:S02]  /*6a10*/  ISETP.NE.U32.AND P1, PT, R172, RZ, PT ;  /* 0x000000ffac00720c */ /* 0x000fc40003f25070 */
[----:B--2---:R-:W-:Y:S01]  /*6a20*/  SEL R144, R142, RZ, P4 ;  /* 0x000000ff8e907207 */ /* 0x004fe20002000000 */
[----:B------:R-:W-:Y:S01]  /*6a30*/  IMAD.WIDE R142, R58, 0x4, R140 ;  /* 0x000000043a8e7825 */ /* 0x000fe200078e028c */
[----:B------:R-:W-:Y:S02]  /*6a40*/  LOP3.LUT R174, R0, 0x30, RZ, 0x3c, !PT ;  /* 0x0000003000ae7812 */ /* 0x000fe400078e3cff */
[----:B------:R-:W-:Y:S02]  /*6a50*/  ISETP.NE.U32.AND P3, PT, R144, RZ, PT ;  /* 0x000000ff9000720c */ /* 0x000fe40003f65070 */
[----:B------:R1:W-:Y:S01]  /*6a60*/  LDGSTS.E [R167+0x2000], desc[UR16][R142.64], P2 ;  /* 0x020000008ea77fae */ /* 0x0003e20009121850 */
[----:B------:R-:W-:Y:S01]  /*6a70*/  IADD3 R144, P2, R11, R140, RZ ;  /* 0x0000008c0b907210 */ /* 0x000fe20007f5e0ff */
[----:B------:R-:W-:Y:S01]  /*6a80*/  VIADD R171, R174, UR5 ;  /* 0x00000005aeab7c36 */ /* 0x000fe20008000000 */
        /* <DEDUP_REMOVED lines=18> */
[----:B------:R-:W-:Y:S02]  /*6bb0*/  IADD3 R142, P4, R12, R140, RZ ;  /* 0x0000008c0c8e7210 */ /* 0x000fe40007f9e0ff */
        /* <DEDUP_REMOVED lines=18> */
[----:B------:R-:W-:-:S03]  /*6ce0*/  PLOP3.LUT P2, PT, PT, PT, UP1, 0x40, 0x0 ;  /* 0x000000000000781c */ /* 0x000fc60003f4e818 */
[----:B------:R-:W-:Y:S01]  /*6cf0*/  VIADD R167, R174, UR5 ;  /* 0x00000005aea77c36 */ /* 0x000fe20008000000 */
[----:B------:R-:W-:Y:S02]  /*6d00*/  SEL R172, R172, RZ, P2 ;  /* 0x000000ffacac7207 */ /* 0x000fe40001000000 */
[----:B------:R-:W-:Y:S02]  /*6d10*/  LOP3.LUT R174, R2, 0x14, RZ, 0xfc, !PT ;  /* 0x0000001402ae7812 */ /* 0x000fe400078efcff */
[----:B------:R-:W-:Y:S02]  /*6d20*/  ISETP.NE.U32.AND P2, PT, R172, RZ, PT ;  /* 0x000000ffac00720c */ /* 0x000fe40003f45070 */
[----:B-1----:R-:W-:-:S05]  /*6d30*/  IADD3 R142, P3, R13, R140, RZ ;  /* 0x0000008c0d8e7210 */ /* 0x002fca0007f7e0ff */
        /* <DEDUP_REMOVED lines=10> */
[----:B------:R-:W-:-:S02]  /*6de0*/  PLOP3.LUT P3, PT, PT, PT, UP1, 0x40, 0x0 ;  /* 0x000000000000781c */ /* 0x000fc40003f6e818 */
[----:B------:R-:W-:Y:S02]  /*6df0*/  SEL R172, RZ, 0x4, P1 ;  /* 0x00000004ffac7807 */ /* 0x000fe40000800000 */
        /* <DEDUP_REMOVED lines=15> */
[----:B------:R-:W-:-:S02]  /*6ef0*/  PLOP3.LUT P2, PT, PT, PT, UP1, 0x40, 0x0 ;  /* 0x000000000000781c */ /* 0x000fc40003f4e818 */
[----:B------:R-:W-:Y:S02]  /*6f00*/  ISETP.GE.AND P5, PT, R174, UR12, PT ;  /* 0x0000000cae007c0c */ /* 0x000fe4000bfa6270 */
[----:B------:R-:W-:Y:S01]  /*6f10*/  LOP3.LUT R174, R0, 0x60, RZ, 0x3c, !PT ;  /* 0x0000006000ae7812 */ /* 0x000fe200078e3cff */
[----:B-1----:R-:W-:-:S05]  /*6f20*/  IMAD.WIDE R142, R150, 0x4, R140 ;  /* 0x00000004968e7825 */ /* 0x002fca00078e028c */
[----:B------:R1:W-:Y:S01]  /*6f30*/  LDGSTS.E [R167+0x2008], desc[UR16][R142.64], P1 ;  /* 0x020080008ea77fae */ /* 0x0003e20008921850 */
[----:B------:R-:W-:-:S03]  /*6f40*/  ISETP.GE.AND P1, PT, R173, UR12, PT ;  /* 0x0000000cad007c0c */ /* 0x000fc6000bf26270 */
[----:B------:R2:W-:Y:S01]  /*6f50*/  LDGSTS.E [R171], desc[UR16][R144.64], P3 ;  /* 0x0000000090ab7fae */ /* 0x0005e20009921850 */
[----:B------:R-:W-:Y:S02]  /*6f60*/  SEL R172, RZ, 0x4, P1 ;  /* 0x00000004ffac7807 */ /* 0x000fe40000800000 */
[----:B------:R-:W-:Y:S02]  /*6f70*/  ISETP.GE.AND P1, PT, R239, UR12, PT ;  /* 0x0000000cef007c0c */ /* 0x000fe4000bf26270 */
[----:B------:R-:W-:Y:S02]  /*6f80*/  SEL R172, R172, RZ, P2 ;  /* 0x000000ffacac7207 */ /* 0x000fe40001000000 */
[----:B------:R-:W-:Y:S02]  /*6f90*/  SEL R173, RZ, 0x4, P1 ;  /* 0x00000004ffad7807 */ /* 0x000fe40000800000 */
[----:B------:R-:W-:Y:S02]  /*6fa0*/  ISETP.NE.U32.AND P3, PT, R172, RZ, PT ;  /* 0x000000ffac00720c */ /* 0x000fe40003f65070 */
[----:B------:R-:W-:-:S02]  /*6fb0*/  SEL R173, R173, RZ, P4 ;  /* 0x000000ffadad7207 */ /* 0x000fc40002000000 */
[----:B-1----:R-:W-:Y:S02]  /*6fc0*/  IADD3 R142, P4, R16, R140, RZ ;  /* 0x0000008c108e7210 */ /* 0x002fe40007f9e0ff */
[----:B------:R-:W-:Y:S02]  /*6fd0*/  ISETP.GE.AND P1, PT, R238, UR12, PT ;  /* 0x0000000cee007c0c */ /* 0x000fe4000bf26270 */
[----:B------:R-:W-:Y:S01]  /*6fe0*/  ISETP.NE.U32.AND P2, PT, R173, RZ, PT ;  /* 0x000000ffad00720c */ /* 0x000fe20003f45070 */
[----:B------:R-:W-:Y:S01]  /*6ff0*/  IMAD.X R143, R141, 0x1, R56, P4 ;  /* 0x000000018d8f7824 */ /* 0x000fe200020e0638 */
[----:B------:R-:W-:Y:S02]  /*7000*/  PLOP3.LUT P4, PT, PT, PT, UP1, 0x40, 0x0 ;  /* 0x000000000000781c */ /* 0x000fe40003f8e818 */
[----:B--2---:R-:W-:Y:S02]  /*7010*/  SEL R144, RZ, 0x4, P1 ;  /* 0x00000004ff907807 */ /* 0x004fe40000800000 */
[----:B------:R1:W-:Y:S01]  /*7020*/  LDGSTS.E [R171+0x8], desc[UR16][R142.64], P3 ;  /* 0x000080008eab7fae */ /* 0x0003e20009921850 */
[----:B------:R-:W-:-:S02]  /*7030*/  SEL R145, RZ, 0x4, P5 ;  /* 0x00000004ff917807 */ /* 0x000fc40002800000 */
[----:B------:R-:W-:Y:S02]  /*7040*/  SEL R144, R144, RZ, P4 ;  /* 0x000000ff90907207 */ /* 0x000fe40002000000 */
[----:B------:R-:W-:Y:S02]  /*7050*/  ISETP.GE.AND P4, PT, R175, UR12, PT ;  /* 0x0000000caf007c0c */ /* 0x000fe4000bf86270 */
[----:B------:R-:W-:Y:S02]  /*7060*/  ISETP.NE.U32.AND P1, PT, R144, RZ, PT ;  /* 0x000000ff9000720c */ /* 0x000fe40003f25070 */
[----:B------:R-:W-:Y:S02]  /*7070*/  ISETP.GE.AND P5, PT, R237, UR12, PT ;  /* 0x0000000ced007c0c */ /* 0x000fe4000bfa6270 */
[----:B------:R-:W-:Y:S01]  /*7080*/  SEL R144, RZ, 0x4, P4 ;  /* 0x00000004ff907807 */ /* 0x000fe20002000000 */
[----:B-1----:R-:W-:Y:S01]  /*7090*/  IMAD.WIDE R142, R151, 0x4, R140 ;  /* 0x00000004978e7825 */ /* 0x002fe200078e028c */
[----:B------:R-:W-:-:S02]  /*70a0*/  PLOP3.LUT P4, PT, PT, PT, UP1, 0x40, 0x0 ;  /* 0x000000000000781c */ /* 0x000fc40003f8e818 */
[----:B------:R-:W-:Y:S02]  /*70b0*/  SEL R167, RZ, 0x4, P5 ;  /* 0x00000004ffa77807 */ /* 0x000fe40002800000 */
[----:B------:R1:W-:Y:S01]  /*70c0*/  LDGSTS.E [R171+0x2000], desc[UR16][R142.64], P2 ;  /* 0x020000008eab7fae */ /* 0x0003e20009121850 */
[----:B------:R-:W-:Y:S02]  /*70d0*/  PLOP3.LUT P2, PT, PT, PT, UP1, 0x40, 0x0 ;  /* 0x000000000000781c */ /* 0x000fe40003f4e818 */
[----:B------:R-:W-:Y:S02]  /*70e0*/  PLOP3.LUT P3, PT, PT, PT, UP1, 0x40, 0x0 ;  /* 0x000000000000781c */ /* 0x000fe40003f6e818 */
[----:B------:R-:W-:Y:S02]  /*70f0*/  SEL R144, R144, RZ, P2 ;  /* 0x000000ff90907207 */ /* 0x000fe40001000000 */
[----:B------:R-:W-:Y:S02]  /*7100*/  SEL R167, R167, RZ, P4 ;  /* 0x000000ffa7a77207 */ /* 0x000fe40002000000 */
[----:B------:R-:W-:-:S02]  /*7110*/  SEL R145, R145, RZ, P3 ;  /* 0x000000ff91917207 */ /* 0x000fc40001800000 */
[----:B------:R-:W-:Y:S01]  /*7120*/  ISETP.NE.U32.AND P3, PT, R144, RZ, PT ;  /* 0x000000ff9000720c */ /* 0x000fe20003f65070 */
[--C-:B-1----:R-:W-:Y:S01]  /*7130*/  IMAD.WIDE R142, R152, 0x4, R140.reuse ;  /* 0x00000004988e7825 */ /* 0x102fe200078e028c */
[----:B------:R-:W-:Y:S02]  /*7140*/  ISETP.NE.U32.AND P2, PT, R167, RZ, PT ;  /* 0x000000ffa700720c */ /* 0x000fe40003f45070 */
[----:B------:R-:W-:Y:S01]  /*7150*/  ISETP.NE.U32.AND P5, PT, R145, RZ, PT ;  /* 0x000000ff9100720c */ /* 0x000fe20003fa5070 */
[----:B------:R-:W-:Y:S01]  /*7160*/  VIADD R167, R174, UR5 ;  /* 0x00000005aea77c36 */ /* 0x000fe20008000000 */
[----:B------:R1:W-:Y:S01]  /*7170*/  LDGSTS.E [R171+0x2008], desc[UR16][R142.64], P1 ;  /* 0x020080008eab7fae */ /* 0x0003e20008921850 */
[----:B------:R-:W-:Y:S01]  /*7180*/  ISETP.GE.AND P1, PT, R235, UR12, PT ;  /* 0x0000000ceb007c0c */ /* 0x000fe2000bf26270 */
[----:B------:R-:W-:Y:S01]  /*7190*/  IMAD.WIDE R144, R65, 0x4, R140 ;  /* 0x0000000441907825 */ /* 0x000fe200078e028c */
[----:B------:R-:W-:Y:S02]  /*71a0*/  LOP3.LUT R174, R2, 0x1c, RZ, 0xfc, !PT ;  /* 0x0000001c02ae7812 */ /* 0x000fe400078efcff */
[----:B------:R-:W-:-:S02]  /*71b0*/  SEL R172, RZ, 0x4, P1 ;  /* 0x00000004ffac7807 */ /* 0x000fc40000800000 */
[----:B------:R-:W-:Y:S02]  /*71c0*/  ISETP.GE.AND P1, PT, R174, UR12, PT ;  /* 0x0000000cae007c0c */ /* 0x000fe4000bf26270 */
[----:B------:R-:W-:Y:S02]  /*71d0*/  LOP3.LUT R173, R2, 0x1e, RZ, 0xfc, !PT ;  /* 0x0000001e02ad7812 */ /* 0x000fe400078efcff */
[----:B------:R-:W-:Y:S01]  /*71e0*/  PLOP3.LUT P4, PT, PT, PT, UP1, 0x40, 0x0 ;  /* 0x000000000000781c */ /* 0x000fe20003f8e818 */
[----:B-1----:R-:W-:Y:S01]  /*71f0*/  IMAD.WIDE R142, R66, 0x4, R140 ;  /* 0x00000004428e7825 */ /* 0x002fe200078e028c */
[----:B------:R-:W-:Y:S02]  /*7200*/  SEL R171, RZ, 0x4, P1 ;  /* 0x00000004ffab7807 */ /* 0x000fe40000800000 */
[----:B------:R-:W-:Y:S02]  /*7210*/  ISETP.GE.AND P1, PT, R173, UR12, PT ;  /* 0x0000000cad007c0c */ /* 0x000fe4000bf26270 */
[----:B------:R1:W-:Y:S01]  /*7220*/  LDGSTS.E [R167], desc[UR16][R142.64], P3 ;  /* 0x000000008ea77fae */ /* 0x0003e20009921850 */
[----:B------:R-:W-:-:S02]  /*7230*/  LOP3.LUT R173, R2, 0x3c, RZ, 0xfc, !PT ;  /* 0x0000003c02ad7812 */ /* 0x000fc400078efcff */
[----:B------:R-:W-:Y:S01]  /*7240*/  PLOP3.LUT P3, PT, PT, PT, UP1, 0x40, 0x0 ;  /* 0x000000000000781c */ /* 0x000fe20003f6e818 */
[----:B------:R2:W-:Y:S01]  /*7250*/  LDGSTS.E [R167+0x8], desc[UR16][R144.64], P5 ;  /* 0x0000800090a77fae */ /* 0x0005e2000a921850 */
[----:B------:R-:W-:Y:S02]  /*7260*/  LOP3.LUT R174, R0, 0x70, RZ, 0x3c, !PT ;  /* 0x0000007000ae7812 */ /* 0x000fe400078e3cff */
[----:B------:R-:W-:Y:S02]  /*7270*/  SEL R172, R172, RZ, P3 ;  /* 0x000000ffacac7207 */ /* 0x000fe40001800000 */
[----:B------:R-:W-:Y:S01]  /*7280*/  PLOP3.LUT P3, PT, PT, PT, UP1, 0x40, 0x0 ;  /* 0x000000000000781c */ /* 0x000fe20003f6e818 */
[----:B-1----:R-:W-:-:S03]  /*7290*/  IMAD.WIDE R142, R153, 0x4, R140 ;  /* 0x00000004998e7825 */ /* 0x002fc600078e028c */
[----:B------:R-:W-:Y:S02]  /*72a0*/  SEL R171, R171, RZ, P3 ;  /* 0x000000ffabab7207 */ /* 0x000fe40001800000 */
[----:B--2---:R-:W-:Y:S01]  /*72b0*/  SEL R144, RZ, 0x4, P1 ;  /* 0x00000004ff907807 */ /* 0x004fe20000800000 */
[----:B------:R1:W-:Y:S01]  /*72c0*/  LDGSTS.E [R167+0x2000], desc[UR16][R142.64], P2 ;  /* 0x020000008ea77fae */ /* 0x0003e20009121850 */
[----:B------:R-:W-:Y:S02]  /*72d0*/  ISETP.GE.AND P1, PT, R173, UR12, PT ;  /* 0x0000000cad007c0c */ /* 0x000fe4000bf26270 */
[----:B------:R-:W-:Y:S02]  /*72e0*/  SEL R144, R144, RZ, P4 ;  /* 0x000000ff90907207 */ /* 0x000fe40002000000 */
[----:B------:R-:W-:Y:S02]  /*72f0*/  LOP3.LUT R173, R2, 0x3e, RZ, 0xfc, !PT ;  /* 0x0000003e02ad7812 */ /* 0x000fe400078efcff */
[----:B------:R-:W-:-:S02]  /*7300*/  ISETP.NE.U32.AND P4, PT, R144, RZ, PT ;  /* 0x000000ff9000720c */ /* 0x000fc40003f85070 */
[----:B------:R-:W-:Y:S02]  /*7310*/  SEL R144, RZ, 0x4, P1 ;  /* 0x00000004ff907807 */ /* 0x000fe40000800000 */
[----:B------:R-:W-:Y:S01]  /*7320*/  ISETP.GE.AND P1, PT, R173, UR12, PT ;  /* 0x0000000cad007c0c */ /* 0x000fe2000bf26270 */
[----:B-1----:R-:W-:Y:S01]  /*7330*/  IMAD.WIDE R142, R154, 0x4, R140 ;  /* 0x000000049a8e7825 */ /* 0x002fe200078e028c */
[----:B------:R-:W1:Y:S01]  /*7340*/  S2R R173, SR_TID.X ;  /* 0x0000000000ad7919 */ /* 0x000e620000002100 */
[----:B------:R-:W-:Y:S02]  /*7350*/  ISETP.NE.U32.AND P2, PT, R172, RZ, PT ;  /* 0x000000ffac00720c */ /* 0x000fe40003f45070 */
[----:B------:R-:W-:Y:S01]  /*7360*/  ISETP.NE.U32.AND P3, PT, R171, RZ, PT ;  /* 0x000000ffab00720c */ /* 0x000fe20003f65070 */
[----:B------:R-:W-:Y:S01]  /*7370*/  VIADD R171, R174, UR5 ;  /* 0x00000005aeab7c36 */ /* 0x000fe20008000000 */
[----:B------:R-:W-:Y:S02]  /*7380*/  SEL R145, RZ, 0x4, P1 ;  /* 0x00000004ff917807 */ /* 0x000fe40000800000 */
[----:B------:R-:W-:-:S07]  /*7390*/  LOP3.LUT R172, R3, 0x20, RZ, 0x3c, !PT ;  /* 0x0000002003ac7812 */ /* 0x000fce00078e3cff */
[----:B------:R2:W-:Y:S01]  /*73a0*/  LDGSTS.E [R167+0x2008], desc[UR16][R142.64], P2 ;  /* 0x020080008ea77fae */ /* 0x0005e20009121850 */
[----:B------:R-:W-:-:S04]  /*73b0*/  PLOP3.LUT P2, PT, PT, PT, UP1, 0x40, 0x0 ;  /* 0x000000000000781c */ /* 0x000fc80003f4e818 */
[----:B------:R-:W-:-:S04]  /*73c0*/  SEL R144, R144, RZ, P2 ;  /* 0x000000ff90907207 */ /* 0x000fc80001000000 */
[----:B------:R-:W-:Y:S01]  /*73d0*/  ISETP.NE.U32.AND P2, PT, R144, RZ, PT ;  /* 0x000000ff9000720c */ /* 0x000fe20003f45070 */
[----:B--2---:R-:W-:-:S04]  /*73e0*/  IMAD.WIDE R142, R64, 0x4, R140 ;  /* 0x00000004408e7825 */ /* 0x004fc800078e028c */
[----:B------:R-:W-:Y:S01]  /*73f0*/  VIADD R167, R3, UR5 ;  /* 0x0000000503a77c36 */ /* 0x000fe20008000000 */
[----:B------:R2:W-:Y:S01]  /*7400*/  LDGSTS.E [R171], desc[UR16][R142.64], P3 ;  /* 0x000000008eab7fae */ /* 0x0005e20009921850 */
[----:B-1----:R-:W-:Y:S02]  /*7410*/  LOP3.LUT R173, R173, 0x3f, RZ, 0xc0, !PT ;  /* 0x0000003fadad7812 */ /* 0x002fe400078ec0ff */
[----:B------:R-:W-:Y:S02]  /*7420*/  PLOP3.LUT P3, PT, PT, PT, UP1, 0x40, 0x0 ;  /* 0x000000000000781c */ /* 0x000fe40003f6e818 */
[----:B------:R-:W-:Y:S01]  /*7430*/  ISETP.GE.AND P1, PT, R173, UR12, PT ;  /* 0x0000000cad007c0c */ /* 0x000fe2000bf26270 */
[----:B------:R-:W-:Y:S01]  /*7440*/  UIADD3 UR12, UR12, -0x40, URZ ;  /* 0xffffffc00c0c7890 */ /* 0x000fe2000fffe03f */
[----:B------:R-:W-:Y:S02]  /*7450*/  SEL R145, R145, RZ, P3 ;  /* 0x000000ff91917207 */ /* 0x000fe40001800000 */
[----:B------:R-:W-:-:S02]  /*7460*/  SEL R144, RZ, 0x4, P1 ;  /* 0x00000004ff907807 */ /* 0x000fc40000800000 */
[----:B------:R-:W-:Y:S01]  /*7470*/  ISETP.NE.U32.AND P3, PT, R145, RZ, PT ;  /* 0x000000ff9100720c */ /* 0x000fe20003f65070 */
[----:B--2---:R-:W-:-:S05]  /*7480*/  IMAD.WIDE R142, R63, 0x4, R140 ;  /* 0x000000043f8e7825 */ /* 0x004fca00078e028c */
[----:B------:R1:W-:Y:S01]  /*7490*/  LDGSTS.E [R171+0x8], desc[UR16][R142.64], P4 ;  /* 0x000080008eab7fae */ /* 0x0003e2000a121850 */
[----:B------:R-:W-:-:S04]  /*74a0*/  PLOP3.LUT P4, PT, PT, PT, UP1, 0x40, 0x0 ;  /* 0x000000000000781c */ /* 0x000fc80003f8e818 */
[----:B------:R-:W-:-:S04]  /*74b0*/  SEL R144, R144, RZ, P4 ;  /* 0x000000ff90907207 */ /* 0x000fc80002000000 */
[----:B------:R-:W-:Y:S01]  /*74c0*/  ISETP.NE.U32.AND P1, PT, R144, RZ, PT ;  /* 0x000000ff9000720c */ /* 0x000fe20003f25070 */
[----:B-1----:R-:W-:-:S05]  /*74d0*/  IMAD.WIDE R142, R155, 0x4, R140 ;  /* 0x000000049b8e7825 */ /* 0x002fca00078e028c */
[----:B------:R1:W-:Y:S01]  /*74e0*/  LDGSTS.E [R171+0x2000], desc[UR16][R142.64], P2 ;  /* 0x020000008eab7fae */ /* 0x0003e20009121850 */
[----:B------:R-:W-:-:S05]  /*74f0*/  IADD3 R144, P2, R9, R121, RZ ;  /* 0x0000007909907210 */ /* 0x000fca0007f5e0ff */
[----:B------:R-:W-:Y:S02]  /*7500*/  IMAD.X R145, R129, 0x1, R57, P2 ;  /* 0x0000000181917824 */ /* 0x000fe400010e0639 */
[----:B-1----:R-:W-:-:S05]  /*7510*/  IMAD.WIDE R142, R156, 0x4, R140 ;  /* 0x000000049c8e7825 */ /* 0x002fca00078e028c */
[----:B------:R1:W-:Y:S01]  /*7520*/  LDGSTS.E [R171+0x2008], desc[UR16][R142.64], P3 ;  /* 0x020080008eab7fae */ /* 0x0003e20009921850 */
[----:B------:R-:W-:-:S03]  /*7530*/  LEA R140, P3, R17, R140, 0x2 ;  /* 0x0000008c118c7211 */ /* 0x000fc600078610ff */
[----:B------:R-:W0:Y:S04]  /*7540*/  LDGDEPBAR ;  /* 0x00000000000079af */ /* 0x000e280000000000 */
[----:B------:R2:W-:Y:S01]  /*7550*/  LDGSTS.E [R167+0xc000], desc[UR16][R144.64], P1 ;  /* 0x0c00000090a77fae */ /* 0x0005e20008921850 */
[----:B-1----:R-:W-:Y:S01]  /*7560*/  IADD3 R142, P2, R9, R113, RZ ;  /* 0x00000071098e7210 */ /* 0x002fe20007f5e0ff */
[----:B------:R-:W-:Y:S01]  /*7570*/  VIADD R171, R172, UR5 ;  /* 0x00000005acab7c36 */ /* 0x000fe20008000000 */
[----:B------:R-:W-:-:S03]  /*7580*/  LOP3.LUT R172, R3, 0x40, RZ, 0x3c, !PT ;  /* 0x0000004003ac7812 */ /* 0x000fc600078e3cff */
[----:B------:R-:W-:Y:S01]  /*7590*/  IMAD.X R143, R123, 0x1, R57, P2 ;  /* 0x000000017b8f7824 */ /* 0x000fe200010e0639 */
[----:B--2---:R-:W-:-:S04]  /*75a0*/  IADD3 R144, P2, R9, R105, RZ ;  /* 0x0000006909907210 */ /* 0x004fc80007f5e0ff */
[----:B------:R1:W-:Y:S01]  /*75b0*/  LDGSTS.E [R167+0xc400], desc[UR16][R142.64], P1 ;  /* 0x0c4000008ea77fae */ /* 0x0003e20008921850 */
[----:B------:R-:W-:-:S05]  /*75c0*/  IMAD.X R145, R120, 0x1, R57, P2 ;  /* 0x0000000178917824 */ /* 0x000fca00010e0639 */
[----:B------:R2:W-:Y:S01]  /*75d0*/  LDGSTS.E [R167+0xc800], desc[UR16][R144.64], P1 ;  /* 0x0c80000090a77fae */ /* 0x0005e20008921850 */
[----:B-1----:R-:W-:-:S05]  /*75e0*/  IADD3 R142, P2, R9, R97, RZ ;  /* 0x00000061098e7210 */ /* 0x002fca0007f5e0ff */
        /* <DEDUP_REMOVED lines=37> */
[----:B-1----:R-:W-:Y:S02]  /*7840*/  IADD3 R142, P2, R9, R68, RZ ;  /* 0x00000044098e7210 */ /* 0x002fe40007f5e0ff */
[----:B------:R-:W-:-:S03]  /*7850*/  IADD3 R68, P5, R68, R133, RZ ;  /* 0x0000008544447210 */ /* 0x000fc60007fbe0ff */
[C-C-:B------:R-:W-:Y:S02]  /*7860*/  IMAD.X R143, R78.reuse, 0x1, R57.reuse, P2 ;  /* 0x000000014e8f7824 */ /* 0x140fe400010e0639 */
[----:B------:R-:W-:Y:S01]  /*7870*/  IMAD.X R78, R78, 0x1, R132, P5 ;  /* 0x000000014e4e7824 */ /* 0x000fe200028e0684 */
[----:B--2---:R-:W-:Y:S02]  /*7880*/  IADD3 R144, P2, R9, R117, RZ ;  /* 0x0000007509907210 */ /* 0x004fe40007f5e0ff */
[----:B------:R1:W-:Y:S03]  /*7890*/  LDGSTS.E [R171+0xdd00], desc[UR16][R142.64], P1 ;  /* 0x0dd000008eab7fae */ /* 0x0003e60008921850 */
[----:B------:R-:W-:-:S05]  /*78a0*/  IMAD.X R145, R127, 0x1, R57, P2 ;  /* 0x000000017f917824 */ /* 0x000fca00010e0639 */
[----:B------:R2:W-:Y:S01]  /*78b0*/  LDGSTS.E [R167+0xc200], desc[UR16][R144.64], P1 ;  /* 0x0c20000090a77fae */ /* 0x0005e20008921850 */
[----:B-1----:R-:W-:Y:S01]  /*78c0*/  IADD3 R142, P2, R9, R109, RZ ;  /* 0x0000006d098e7210 */ /* 0x002fe20007f5e0ff */
[----:B------:R-:W-:-:S04]  /*78d0*/  VIADD R171, R172, UR5 ;  /* 0x00000005acab7c36 */ /* 0x000fc80008000000 */
        /* <DEDUP_REMOVED lines=22> */
[----:B------:R1:W-:Y:S01]  /*7a40*/  LDGSTS.E [R167+0xde00], desc[UR16][R142.64], P1 ;  /* 0x0de000008ea77fae */ /* 0x0003e20008921850 */
[----:B------:R-:W-:Y:S02]  /*7a50*/  IADD3 R73, P6, R73, R133, RZ ;  /* 0x0000008549497210 */ /* 0x000fe40007fde0ff */
[----:B------:R-:W-:-:S03]  /*7a60*/  IMAD.X R145, R125, 0x1, R57, P2 ;  /* 0x000000017d917824 */ /* 0x000fc600010e0639 */
[----:B------:R-:W-:Y:S01]  /*7a70*/  IMAD.X R88, R88, 0x1, R132, P6 ;  /* 0x0000000158587824 */ /* 0x000fe200030e0684 */
[----:B------:R-:W-:Y:S01]  /*7a80*/  IADD3 R85, P6, R85, R133, RZ ;  /* 0x0000008555557210 */ /* 0x000fe20007fde0ff */
[----:B------:R2:W-:Y:S01]  /*7a90*/  LDGSTS.E [R171+0xc300], desc[UR16][R144.64], P1 ;  /* 0x0c30000090ab7fae */ /* 0x0005e20008921850 */
[----:B-1----:R-:W-:Y:S01]  /*7aa0*/  IADD3 R142, P2, R9, R107, RZ ;  /* 0x0000006b098e7210 */ /* 0x002fe20007f5e0ff */
[----:B------:R-:W-:Y:S01]  /*7ab0*/  IMAD.X R167, R141, 0x1, R134, P3 ;  /* 0x000000018da77824 */ /* 0x000fe200018e0686 */
[-C--:B------:R-:W-:Y:S01]  /*7ac0*/  IADD3 R69, P3, R69, R133.reuse, RZ ;  /* 0x0000008545457210 */ /* 0x080fe20007f7e0ff */
[--C-:B------:R-:W-:Y:S01]  /*7ad0*/  IMAD.X R100, R100, 0x1, R132.reuse, P6 ;  /* 0x0000000164647824 */ /* 0x100fe200030e0684 */
[----:B------:R-:W-:Y:S01]  /*7ae0*/  IADD3 R97, P6, R97, R133, RZ ;  /* 0x0000008561617210 */ /* 0x000fe20007fde0ff */
[----:B------:R-:W-:Y:S02]  /*7af0*/  IMAD.X R143, R122, 0x1, R57, P2 ;  /* 0x000000017a8f7824 */ /* 0x000fe400010e0639 */
[--C-:B------:R-:W-:Y:S01]  /*7b00*/  IMAD.X R80, R80, 0x1, R132.reuse, P3 ;  /* 0x0000000150507824 */ /* 0x100fe200018e0684 */
[----:B--2---:R-:W-:Y:S01]  /*7b10*/  IADD3 R144, P2, R9, R99, RZ ;  /* 0x0000006309907210 */ /* 0x004fe20007f5e0ff */
[----:B------:R-:W-:Y:S01]  /*7b20*/  IMAD.X R112, R112, 0x1, R132, P6 ;  /* 0x0000000170707824 */ /* 0x000fe200030e0684 */
[----:B------:R1:W-:Y:S01]  /*7b30*/  LDGSTS.E [R171+0xc700], desc[UR16][R142.64], P1 ;  /* 0x0c7000008eab7fae */ /* 0x0003e20008921850 */
[----:B------:R-:W-:-:S02]  /*7b40*/  IADD3 R77, P3, R77, R133, RZ ;  /* 0x000000854d4d7210 */ /* 0x000fc40007f7e0ff */
[----:B------:R-:W-:Y:S01]  /*7b50*/  IMAD.X R145, R114, 0x1, R57, P2 ;  /* 0x0000000172917824 */ /* 0x000fe200010e0639 */
[-C--:B------:R-:W-:Y:S02]  /*7b60*/  IADD3 R109, P6, R109, R133.reuse, RZ ;  /* 0x000000856d6d7210 */ /* 0x080fe40007fde0ff */
[--C-:B------:R-:W-:Y:S01]  /*7b70*/  IMAD.X R92, R92, 0x1, R132.reuse, P3 ;  /* 0x000000015c5c7824 */ /* 0x100fe200018e0684 */
[-C--:B------:R-:W-:Y:S01]  /*7b80*/  IADD3 R89, P3, R89, R133.reuse, RZ ;  /* 0x0000008559597210 */ /* 0x080fe20007f7e0ff */
[----:B------:R2:W-:Y:S01]  /*7b90*/  LDGSTS.E [R171+0xcb00], desc[UR16][R144.64], P1 ;  /* 0x0cb0000090ab7fae */ /* 0x0005e20008921850 */
[--C-:B------:R-:W-:Y:S01]  /*7ba0*/  IMAD.X R124, R124, 0x1, R132.reuse, P6 ;  /* 0x000000017c7c7824 */ /* 0x100fe200030e0684 */
[----:B------:R-:W-:Y:S02]  /*7bb0*/  IADD3 R121, P6, R121, R133, RZ ;  /* 0x0000008579797210 */ /* 0x000fe40007fde0ff */
[----:B-1----:R-:W-:Y:S01]  /*7bc0*/  IADD3 R142, P2, R9, R91, RZ ;  /* 0x0000005b098e7210 */ /* 0x002fe20007f5e0ff */
[--C-:B------:R-:W-:Y:S01]  /*7bd0*/  IMAD.X R104, R104, 0x1, R132.reuse, P3 ;  /* 0x0000000168687824 */ /* 0x100fe200018e0684 */
[----:B------:R-:W-:Y:S01]  /*7be0*/  IADD3 R101, P3, R101, R133, RZ ;  /* 0x0000008565657210 */ /* 0x000fe20007f7e0ff */
[----:B------:R-:W-:-:S02]  /*7bf0*/  IMAD.X R129, R129, 0x1, R132, P6 ;  /* 0x0000000181817824 */ /* 0x000fc400030e0684 */
[--C-:B------:R-:W-:Y:S02]  /*7c00*/  IMAD.X R143, R106, 0x1, R57.reuse, P2 ;  /* 0x000000016a8f7824 */ /* 0x100fe400010e0639 */
[----:B------:R-:W-:Y:S01]  /*7c10*/  IMAD.X R116, R116, 0x1, R132, P3 ;  /* 0x0000000174747824 */ /* 0x000fe200018e0684 */
[----:B--2---:R-:W-:Y:S02]  /*7c20*/  IADD3 R144, P2, R9, R83, RZ ;  /* 0x0000005309907210 */ /* 0x004fe40007f5e0ff */
[----:B------:R1:W-:Y:S01]  /*7c30*/  LDGSTS.E [R171+0xcf00], desc[UR16][R142.64], P1 ;  /* 0x0cf000008eab7fae */ /* 0x0003e20008921850 */
[----:B------:R-:W-:Y:S02]  /*7c40*/  IADD3 R113, P3, R113, R133, RZ ;  /* 0x0000008571717210 */ /* 0x000fe40007f7e0ff */
[----:B------:R-:W-:-:S03]  /*7c50*/  IMAD.X R145, R98, 0x1, R57, P2 ;  /* 0x0000000162917824 */ /* 0x000fc600010e0639 */
[----:B------:R-:W-:Y:S02]  /*7c60*/  IMAD.X R123, R123, 0x1, R132, P3 ;  /* 0x000000017b7b7824 */ /* 0x000fe400018e0684 */
        /* <DEDUP_REMOVED lines=12> */
[----:B-1----:R-:W-:-:S03]  /*7d30*/  IADD3 R142, P2, R9, R131, RZ ;  /* 0x00000083098e7210 */ /* 0x002fc60007f5e0ff */
[--C-:B------:R-:W-:Y:S01]  /*7d40*/  IMAD.X R114, R114, 0x1, R132.reuse, P5 ;  /* 0x0000000172727824 */ /* 0x100fe200028e0684 */
[-C--:B------:R-:W-:Y:S02]  /*7d50*/  IADD3 R131, P4, R131, R133.reuse, RZ ;  /* 0x0000008583837210 */ /* 0x080fe40007f9e0ff */
[-C--:B------:R-:W-:Y:S01]  /*7d60*/  IADD3 R111, P5, R111, R133.reuse, RZ ;  /* 0x000000856f6f7210 */ /* 0x080fe20007fbe0ff */
[----:B------:R-:W-:Y:S01]  /*7d70*/  IMAD.X R143, R74, 0x1, R57, P2 ;  /* 0x000000014a8f7824 */ /* 0x000fe200010e0639 */
[-C--:B------:R-:W-:Y:S01]  /*7d80*/  IADD3 R70, P2, R70, R133.reuse, RZ ;  /* 0x0000008546467210 */ /* 0x080fe20007f5e0ff */
[--C-:B------:R-:W-:Y:S01]  /*7d90*/  IMAD.X R74, R74, 0x1, R132.reuse, P4 ;  /* 0x000000014a4a7824 */ /* 0x100fe200020e0684 */
[-C--:B------:R-:W-:Y:S01]  /*7da0*/  IADD3 R71, P4, R71, R133.reuse, RZ ;  /* 0x0000008547477210 */ /* 0x080fe20007f9e0ff */
[--C-:B------:R-:W-:Y:S01]  /*7db0*/  IMAD.X R126, R126, 0x1, R132.reuse, P5 ;  /* 0x000000017e7e7824 */ /* 0x100fe200028e0684 */
[----:B------:R2:W-:Y:S01]  /*7dc0*/  LDGSTS.E [R171+0xdf00], desc[UR16][R142.64], P1 ;  /* 0x0df000008eab7fae */ /* 0x0005e20008921850 */
[-C--:B------:R-:W-:Y:S01]  /*7dd0*/  IADD3 R72, P1, R72, R133.reuse, RZ ;  /* 0x0000008548487210 */ /* 0x080fe20007f3e0ff */
[--C-:B------:R-:W-:Y:S01]  /*7de0*/  IMAD.X R82, R82, 0x1, R132.reuse, P2 ;  /* 0x0000000152527824 */ /* 0x100fe200010e0684 */
        /* <DEDUP_REMOVED lines=12> */
[----:B------:R-:W-:Y:S01]  /*7eb0*/  PLOP3.LUT P5, PT, PT, PT, UP0, 0x80, 0x0 ;  /* 0x000000000000781c */ /* 0x000fe20003faf008 */
[--C-:B------:R-:W-:Y:S01]  /*7ec0*/  IMAD.X R110, R110, 0x1, R132.reuse, P4 ;  /* 0x000000016e6e7824 */ /* 0x100fe200020e0684 */
[-C--:B------:R-:W-:Y:S01]  /*7ed0*/  IADD3 R103, P2, R103, R133.reuse, RZ ;  /* 0x0000008567677210 */ /* 0x080fe20007f5e0ff */
[--C-:B------:R-:W-:Y:S01]  /*7ee0*/  IMAD.X R108, R108, 0x1, R132.reuse, P1 ;  /* 0x000000016c6c7824 */ /* 0x100fe200008e0684 */
[-C--:B------:R-:W-:Y:S01]  /*7ef0*/  IADD3 R105, P1, R105, R133.reuse, RZ ;  /* 0x0000008569697210 */ /* 0x080fe20007f3e0ff */
[----:B------:R-:W0:Y:S01]  /*7f00*/  LDGDEPBAR ;  /* 0x00000000000079af */ /* 0x000e220000000000 */
[-C--:B------:R-:W-:Y:S01]  /*7f10*/  IADD3 R107, P4, R107, R133.reuse, RZ ;  /* 0x000000856b6b7210 */ /* 0x080fe20007f9e0ff */
[--C-:B------:R-:W-:Y:S01]  /*7f20*/  IMAD.X R118, R118, 0x1, R132.reuse, P2 ;  /* 0x0000000176767824 */ /* 0x100fe200010e0684 */
[-C--:B------:R-:W-:Y:S01]  /*7f30*/  IADD3 R115, P2, R115, R133.reuse, RZ ;  /* 0x0000008573737210 */ /* 0x080fe20007f5e0ff */
[--C-:B------:R-:W-:Y:S01]  /*7f40*/  IMAD.X R120, R120, 0x1, R132.reuse, P1 ;  /* 0x0000000178787824 */ /* 0x100fe200008e0684 */
[-C--:B------:R-:W-:Y:S01]  /*7f50*/  IADD3 R117, P1, R117, R133.reuse, RZ ;  /* 0x0000008575757210 */ /* 0x080fe20007f3e0ff */
[--C-:B------:R-:W-:Y:S01]  /*7f60*/  IMAD.X R122, R122, 0x1, R132.reuse, P4 ;  /* 0x000000017a7a7824 */ /* 0x100fe200020e0684 */
[----:B------:R-:W-:Y:S01]  /*7f70*/  IADD3 R119, P4, R119, R133, RZ ;  /* 0x0000008577777210 */ /* 0x000fe20007f9e0ff */
[----:B------:R-:W-:-:S02]  /*7f80*/  IMAD.X R125, R125, 0x1, R132, P2 ;  /* 0x000000017d7d7824 */ /* 0x000fc400010e0684 */
[--C-:B------:R-:W-:Y:S02]  /*7f90*/  IMAD.X R127, R127, 0x1, R132.reuse, P1 ;  /* 0x000000017f7f7824 */ /* 0x100fe400008e0684 */
[----:B------:R-:W-:Y:S01]  /*7fa0*/  IMAD.X R128, R128, 0x1, R132, P4 ;  /* 0x0000000180807824 */ /* 0x000fe200020e0684 */
[----:B--2---:R-:W-:Y:S07]  /*7fb0*/  @P5 BRA `(.L_x_1) ;  /* 0xffffffe000205947 */ /* 0x004fee000383ffff */
.L_x_0:
[----:B------:R-:W-:Y:S02]  /*7fc0*/  WARPGROUP.DEPBAR.LE gsb0, 0x0 ;  /* 0x00008000000079c5 */ /* 0x000fe40000010000 */
[----:B------:R-:W-:-:S04]  /*7fd0*/  DEPBAR.LE SB0, 0x0 ;  /* 0x000080000000791a */ /* 0x000fc80000000000 */
[----:B------:R-:W-:Y:S01]  /*7fe0*/  LOP3.LUT R3, R170, 0x70, RZ, 0xc0, !PT ;  /* 0x00000070aa037812 */ /* 0x000fe200078ec0ff */
[----:B------:R-:W-:Y:S01]  /*7ff0*/  ULDC UR4, c[0x0][0x244] ;  /* 0x0000910000047ab9 */ /* 0x000fe20000000800 */
[----:B------:R-:W-:Y:S01]  /*8000*/  IADD3 R168, R169, UR7, R168 ;  /* 0x00000007a9a87c10 */ /* 0x000fe2000fffe0a8 */
[----:B------:R-:W-:Y:S01]  /*8010*/  IMAD R232, R232, UR4, RZ ;  /* 0x00000004e8e87c24 */ /* 0x000fe2000f8e02ff */
[----:B------:R-:W-:Y:S01]  /*8020*/  LOP3.LUT R170, R170, 0x7f0, RZ, 0xc0, !PT ;  /* 0x000007f0aaaa7812 */ /* 0x000fe200078ec0ff */
[----:B------:R-:W-:Y:S01]  /*8030*/  BAR.SYNC.DEFER_BLOCKING 0x0 ;  /* 0x0000000000007b1d */ /* 0x000fe20000010000 */
[-C--:B------:R-:W-:Y:S01]  /*8040*/  ISETP.LT.AND P1, PT, R231, R139.reuse, !P0 ;  /* 0x0000008be700720c */ /* 0x080fe20004721270 */
[----:B------:R-:W-:Y:S01]  /*8050*/  IMAD.IADD R168, R3, 0x1, R168 ;  /* 0x0000000103a87824 */ /* 0x000fe200078e02a8 */
[-C--:B------:R-:W-:Y:S02]  /*8060*/  ISETP.LT.AND P4, PT, R230, R139.reuse, !P0 ;  /* 0x0000008be600720c */ /* 0x080fe40004781270 */
[----:B------:R-:W-:Y:S01]  /*8070*/  ISETP.LT.AND P3, PT, R229, R139, !P0 ;  /* 0x0000008be500720c */ /* 0x000fe20004761270 */
[----:B------:R-:W-:Y:S01]  /*8080*/  ULDC UR6, c[0x0][0x248] ;  /* 0x0000920000067ab9 */ /* 0x000fe20000000800 */
[----:B------:R-:W-:Y:S01]  /*8090*/  ULDC.64 UR4, c[0x0][0x220] ;  /* 0x0000880000047ab9 */ /* 0x000fe20000000a00 */
[----:B------:R-:W-:-:S02]  /*80a0*/  IMAD R231, R231, UR6, RZ ;  /* 0x00000006e7e77c24 */ /* 0x000fc4000f8e02ff */
[----:B------:R-:W-:Y:S02]  /*80b0*/  IMAD R230, R230, UR6, RZ ;  /* 0x00000006e6e67c24 */ /* 0x000fe4000f8e02ff */
[----:B------:R-:W-:Y:S02]  /*80c0*/  IMAD R229, R229, UR6, RZ ;  /* 0x00000006e5e57c24 */ /* 0x000fe4000f8e02ff */
[----:B------:R-:W-:Y:S01]  /*80d0*/  IMAD R0, R163, UR6, RZ ;  /* 0x00000006a3007c24 */ /* 0x000fe2000f8e02ff */
[----:B------:R-:W-:Y:S01]  /*80e0*/  STSM.16.M88.4 [R168], R24 ;  /* 0x00000018a8007844 */ /* 0x000fe20000000200 */
[----:B------:R-:W-:Y:S06]  /*80f0*/  BAR.SYNC.DEFER_BLOCKING 0x0 ;  /* 0x0000000000007b1d */ /* 0x000fec0000010000 */
[----:B------:R-:W1:Y:S02]  /*8100*/  LDS.128 R60, [R170+UR7] ;  /* 0x00000007aa3c7984 */ /* 0x000e640008000c00 */
[----:B------:R-:W-:Y:S06]  /*8110*/  BAR.SYNC.DEFER_BLOCKING 0x0 ;  /* 0x0000000000007b1d */ /* 0x000fec0000010000 */
[----:B------:R-:W-:Y:S02]  /*8120*/  STSM.16.M88.4 [R168], R28 ;  /* 0x0000001ca8007844 */ /* 0x000fe40000000200 */
[----:B------:R-:W-:Y:S06]  /*8130*/  BAR.SYNC.DEFER_BLOCKING 0x0 ;  /* 0x0000000000007b1d */ /* 0x000fec0000010000 */
[----:B------:R-:W2:Y:S02]  /*8140*/  LDS.128 R56, [R170+UR7] ;  /* 0x00000007aa387984 */ /* 0x000ea40008000c00 */
[----:B------:R-:W-:Y:S06]  /*8150*/  BAR.SYNC.DEFER_BLOCKING 0x0 ;  /* 0x0000000000007b1d */ /* 0x000fec0000010000 */
[----:B------:R3:W-:Y:S02]  /*8160*/  STSM.16.M88.4 [R168], R32 ;  /* 0x00000020a8007844 */ /* 0x0007e40000000200 */
[----:B------:R-:W-:Y:S01]  /*8170*/  BAR.SYNC.DEFER_BLOCKING 0x0 ;  /* 0x0000000000007b1d */ /* 0x000fe20000010000 */
[----:B---3--:R-:W-:-:S04]  /*8180*/  LEA R33, P2, R232, UR4, 0x2 ;  /* 0x00000004e8217c11 */ /* 0x008fc8000f8410ff */
[----:B------:R-:W-:Y:S02]  /*8190*/  LEA.HI.X.SX32 R35, R232, UR5, 0x2, P2 ;  /* 0x00000005e8237c11 */ /* 0x000fe400090f16ff */
[CC--:B------:R-:W-:Y:S02]  /*81a0*/  LEA R2, P2, R231.reuse, R33.reuse, 0x2 ;  /* 0x00000021e7027211 */ /* 0x0c0fe400078410ff */
[----:B------:R-:W-:Y:S02]  /*81b0*/  LEA R24, P5, R230, R33, 0x2 ;  /* 0x00000021e6187211 */ /* 0x000fe400078a10ff */
[----:B------:R-:W-:Y:S01]  /*81c0*/  LEA.HI.X.SX32 R3, R231, R35, 0x2, P2 ;  /* 0x00000023e7037211 */ /* 0x000fe200010f16ff */
[----:B------:R-:W3:Y:S01]  /*81d0*/  LDS.128 R20, [R170+UR7] ;  /* 0x00000007aa147984 */ /* 0x000ee20008000c00 */
[----:B------:R-:W-:Y:S01]  /*81e0*/  BAR.SYNC.DEFER_BLOCKING 0x0 ;  /* 0x0000000000007b1d */ /* 0x000fe20000010000 */
[C---:B------:R-:W-:Y:S01]  /*81f0*/  ISETP.LT.AND P2, PT, R228.reuse, R139, !P0 ;  /* 0x0000008be400720c */ /* 0x040fe20004741270 */
[----:B------:R-:W-:Y:S01]  /*8200*/  IMAD R228, R228, UR6, RZ ;  /* 0x00000006e4e47c24 */ /* 0x000fe2000f8e02ff */
[----:B------:R-:W-:-:S02]  /*8210*/  LEA.HI.X.SX32 R25, R230, R35, 0x2, P5 ;  /* 0x00000023e6197211 */ /* 0x000fc400028f16ff */
[----:B------:R-:W-:-:S04]  /*8220*/  LEA R26, P5, R229, R33, 0x2 ;  /* 0x00000021e51a7211 */ /* 0x000fc800078a10ff */
[----:B------:R-:W-:Y:S02]  /*8230*/  LEA.HI.X.SX32 R27, R229, R35, 0x2, P5 ;  /* 0x00000023e51b7211 */ /* 0x000fe400028f16ff */
[CC--:B------:R-:W-:Y:S01]  /*8240*/  ISETP.LT.AND P5, PT, R225.reuse, R139.reuse, !P0 ;  /* 0x0000008be100720c */ /* 0x0c0fe200047a1270 */
[----:B------:R-:W-:Y:S01]  /*8250*/  IMAD R225, R225, UR6, RZ ;  /* 0x00000006e1e17c24 */ /* 0x000fe2000f8e02ff */
[----:B------:R-:W-:Y:S01]  /*8260*/  STSM.16.M88.4 [R168], R36 ;  /* 0x00000024a8007844 */ /* 0x000fe20000000200 */
[----:B------:R-:W-:Y:S06]  /*8270*/  BAR.SYNC.DEFER_BLOCKING 0x0 ;  /* 0x0000000000007b1d */ /* 0x000fec0000010000 */
[----:B------:R-:W4:Y:S02]  /*8280*/  LDS.128 R16, [R170+UR7] ;  /* 0x00000007aa107984 */ /* 0x000f240008000c00 */
[----:B------:R-:W-:Y:S06]  /*8290*/  BAR.SYNC.DEFER_BLOCKING 0x0 ;  /* 0x0000000000007b1d */ /* 0x000fec0000010000 */
[----:B------:R-:W-:Y:S02]  /*82a0*/  STSM.16.M88.4 [R168], R40 ;  /* 0x00000028a8007844 */ /* 0x000fe40000000200 */
[----:B------:R-:W-:Y:S06]  /*82b0*/  BAR.SYNC.DEFER_BLOCKING 0x0 ;  /* 0x0000000000007b1d */ /* 0x000fec0000010000 */
[----:B------:R-:W5:Y:S02]  /*82c0*/  LDS.128 R4, [R170+UR7] ;  /* 0x00000007aa047984 */ /* 0x000f640008000c00 */
        /* <DEDUP_REMOVED lines=11> */
[----:B-1----:R1:W-:Y:S01]  /*8380*/  @P1 STG.E desc[UR16][R2.64], R60 ;  /* 0x0000003c02001986 */ /* 0x0023e2000c101910 */
[C---:B------:R-:W-:Y:S01]  /*8390*/  ISETP.LT.AND P1, PT, R227.reuse, R139, !P0 ;  /* 0x0000008be300720c */ /* 0x040fe20004721270 */
[----:B------:R-:W-:-:S02]  /*83a0*/  IMAD R227, R227, UR6, RZ ;  /* 0x00000006e3e37c24 */ /* 0x000fc4000f8e02ff */
[----:B------:R3:W-:Y:S01]  /*83b0*/  @P4 STG.E desc[UR16][R24.64], R61 ;  /* 0x0000003d18004986 */ /* 0x0007e2000c101910 */
[----:B------:R-:W-:-:S03]  /*83c0*/  LEA R28, P4, R228, R33, 0x2 ;  /* 0x00000021e41c7211 */ /* 0x000fc600078810ff */
[----:B------:R4:W-:Y:S01]  /*83d0*/  @P3 STG.E desc[UR16][R26.64], R62 ;  /* 0x0000003e1a003986 */ /* 0x0009e2000c101910 */
[----:B------:R-:W-:Y:S02]  /*83e0*/  LEA.HI.X.SX32 R29, R228, R35, 0x2, P4 ;  /* 0x00000023e41d7211 */ /* 0x000fe400020f16ff */
[C---:B------:R-:W-:Y:S01]  /*83f0*/  ISETP.LT.AND P3, PT, R224.reuse, R139, !P0 ;  /* 0x0000008be000720c */ /* 0x040fe20004761270 */
[----:B------:R-:W-:Y:S01]  /*8400*/  IMAD R224, R224, UR6, RZ ;  /* 0x00000006e0e07c24 */ /* 0x000fe2000f8e02ff */
[-C--:B-1----:R-:W-:Y:S01]  /*8410*/  LEA R2, P6, R227, R33.reuse, 0x2 ;  /* 0x00000021e3027211 */ /* 0x082fe200078c10ff */
[----:B------:R-:W-:Y:S01]  /*8420*/  @P2 STG.E desc[UR16][R28.64], R63 ;  /* 0x0000003f1c002986 */ /* 0x000fe2000c101910 */
[----:B------:R-:W-:Y:S02]  /*8430*/  LEA R30, P4, R225, R33, 0x2 ;  /* 0x00000021e11e7211 */ /* 0x000fe400078810ff */
[----:B------:R-:W-:Y:S01]  /*8440*/  LEA.HI.X.SX32 R3, R227, R35, 0x2, P6 ;  /* 0x00000023e3037211 */ /* 0x000fe200030f16ff */
[----:B------:R-:W1:Y:S01]  /*8450*/  LDS.128 R168, [R170+UR7] ;  /* 0x00000007aaa87984 */ /* 0x000e620008000c00 */
[C---:B------:R-:W-:Y:S01]  /*8460*/  ISETP.LT.AND P2, PT, R223.reuse, R139, !P0 ;  /* 0x0000008bdf00720c */ /* 0x040fe20004741270 */
[----:B------:R-:W-:Y:S01]  /*8470*/  IMAD R223, R223, UR6, RZ ;  /* 0x00000006dfdf7c24 */ /* 0x000fe2000f8e02ff */
[----:B------:R-:W-:Y:S01]  /*8480*/  LEA.HI.X.SX32 R31, R225, R35, 0x2, P4 ;  /* 0x00000023e11f7211 */ /* 0x000fe200020f16ff */
[----:B--2---:R2:W-:Y:S01]  /*8490*/  @P1 STG.E desc[UR16][R2.64], R56 ;  /* 0x0000003802001986 */ /* 0x0045e2000c101910 */
[C---:B------:R-:W-:Y:S01]  /*84a0*/  ISETP.LT.AND P1, PT, R222.reuse, R139, !P0 ;  /* 0x0000008bde00720c */ /* 0x040fe20004721270 */
[----:B------:R-:W-:Y:S01]  /*84b0*/  IMAD R222, R222, UR6, RZ ;  /* 0x00000006dede7c24 */ /* 0x000fe2000f8e02ff */
[-C--:B---3--:R-:W-:Y:S01]  /*84c0*/  LEA R24, P4, R224, R33.reuse, 0x2 ;  /* 0x00000021e0187211 */ /* 0x088fe200078810ff */
[----:B------:R-:W-:Y:S01]  /*84d0*/  @P5 STG.E desc[UR16][R30.64], R57 ;  /* 0x000000391e005986 */ /* 0x000fe2000c101910 */
[----:B----4-:R-:W-:-:S02]  /*84e0*/  LEA R26, P5, R223, R33, 0x2 ;  /* 0x00000021df1a7211 */ /* 0x010fc400078a10ff */
[----:B------:R-:W-:Y:S02]  /*84f0*/  LEA.HI.X.SX32 R25, R224, R35, 0x2, P4 ;  /* 0x00000023e0197211 */ /* 0x000fe400020f16ff */
[C---:B------:R-:W-:Y:S01]  /*8500*/  ISETP.LT.AND P4, PT, R221.reuse, R139, !P0 ;  /* 0x0000008bdd00720c */ /* 0x040fe20004781270 */
[----:B------:R-:W-:Y:S01]  /*8510*/  IMAD R221, R221, UR6, RZ ;  /* 0x00000006dddd7c24 */ /* 0x000fe2000f8e02ff */
[----:B------:R-:W-:Y:S01]  /*8520*/  LEA.HI.X.SX32 R27, R223, R35, 0x2, P5 ;  /* 0x00000023df1b7211 */ /* 0x000fe200028f16ff */
[----:B------:R3:W-:Y:S01]  /*8530*/  @P3 STG.E desc[UR16][R24.64], R58 ;  /* 0x0000003a18003986 */ /* 0x0007e2000c101910 */
[----:B--2---:R-:W-:Y:S02]  /*8540*/  LEA R2, P6, R222, R33, 0x2 ;  /* 0x00000021de027211 */ /* 0x004fe400078c10ff */
[C---:B------:R-:W-:Y:S01]  /*8550*/  ISETP.LT.AND P3, PT, R220.reuse, R139, !P0 ;  /* 0x0000008bdc00720c */ /* 0x040fe20004761270 */
[----:B------:R-:W-:Y:S01]  /*8560*/  IMAD R220, R220, UR6, RZ ;  /* 0x00000006dcdc7c24 */ /* 0x000fe2000f8e02ff */
[----:B------:R-:W-:Y:S01]  /*8570*/  LEA.HI.X.SX32 R3, R222, R35, 0x2, P6 ;  /* 0x00000023de037211 */ /* 0x000fe200030f16ff */
[----:B------:R2:W-:Y:S01]  /*8580*/  @P2 STG.E desc[UR16][R26.64], R59 ;  /* 0x0000003b1a002986 */ /* 0x0005e2000c101910 */
[----:B------:R-:W-:-:S02]  /*8590*/  LEA R28, P5, R221, R33, 0x2 ;  /* 0x00000021dd1c7211 */ /* 0x000fc400078a10ff */
[----:B------:R-:W-:Y:S01]  /*85a0*/  ISETP.LT.AND P2, PT, R219, R139, !P0 ;  /* 0x0000008bdb00720c */ /* 0x000fe20004741270 */
[----:B------:R4:W-:Y:S01]  /*85b0*/  @P1 STG.E desc[UR16][R2.64], R20 ;  /* 0x0000001402001986 */ /* 0x0009e2000c101910 */
[----:B------:R-:W-:Y:S01]  /*85c0*/  LEA.HI.X.SX32 R29, R221, R35, 0x2, P5 ;  /* 0x00000023dd1d7211 */ /* 0x000fe200028f16ff */
[----:B------:R-:W-:Y:S01]  /*85d0*/  IMAD R219, R219, UR6, RZ ;  /* 0x00000006dbdb7c24 */ /* 0x000fe2000f8e02ff */
[C---:B------:R-:W-:Y:S01]  /*85e0*/  ISETP.LT.AND P1, PT, R217.reuse, R139, !P0 ;  /* 0x0000008bd900720c */ /* 0x040fe20004721270 */
[----:B------:R-:W-:Y:S01]  /*85f0*/  IMAD R217, R217, UR6, RZ ;  /* 0x00000006d9d97c24 */ /* 0x000fe2000f8e02ff */
[CC--:B---3--:R-:W-:Y:S01]  /*8600*/  LEA R24, P6, R220.reuse, R33.reuse, 0x2 ;  /* 0x00000021dc187211 */ /* 0x0c8fe200078c10ff */
[----:B------:R-:W-:Y:S01]  /*8610*/  @P4 STG.E desc[UR16][R28.64], R21 ;  /* 0x000000151c004986 */ /* 0x000fe2000c101910 */
[----:B--2---:R-:W-:Y:S02]  /*8620*/  LEA R26, P4, R219, R33, 0x2 ;  /* 0x00000021db1a7211 */ /* 0x004fe400078810ff */
[----:B------:R-:W-:-:S02]  /*8630*/  LEA.HI.X.SX32 R25, R220, R35, 0x2, P6 ;  /* 0x00000023dc197211 */ /* 0x000fc400030f16ff */
[C---:B------:R-:W-:Y:S01]  /*8640*/  ISETP.LT.AND P6, PT, R216.reuse, R139, !P0 ;  /* 0x0000008bd800720c */ /* 0x040fe200047c1270 */
[----:B------:R-:W-:Y:S01]  /*8650*/  IMAD R216, R216, UR6, RZ ;  /* 0x00000006d8d87c24 */ /* 0x000fe2000f8e02ff */
[----:B----4-:R-:W-:Y:S01]  /*8660*/  LEA R2, P5, R217, R33, 0x2 ;  /* 0x00000021d9027211 */ /* 0x010fe200078a10ff */
[----:B------:R2:W-:Y:S01]  /*8670*/  @P3 STG.E desc[UR16][R24.64], R22 ;  /* 0x0000001618003986 */ /* 0x0005e2000c101910 */
[-C--:B------:R-:W-:Y:S02]  /*8680*/  LEA.HI.X.SX32 R27, R219, R35.reuse, 0x2, P4 ;  /* 0x00000023db1b7211 */ /* 0x080fe400020f16ff */
[----:B------:R-:W-:Y:S02]  /*8690*/  LEA.HI.X.SX32 R3, R217, R35, 0x2, P5 ;  /* 0x00000023d9037211 */ /* 0x000fe400028f16ff */
[C---:B------:R-:W-:Y:S01]  /*86a0*/  ISETP.LT.AND P3, PT, R215.reuse, R139, !P0 ;  /* 0x0000008bd700720c */ /* 0x040fe20004761270 */
[----:B------:R-:W-:Y:S01]  /*86b0*/  IMAD R215, R215, UR6, RZ ;  /* 0x00000006d7d77c24 */ /* 0x000fe2000f8e02ff */
[----:B------:R-:W-:Y:S01]  /*86c0*/  LEA R30, P4, R216, R33, 0x2 ;  /* 0x00000021d81e7211 */ /* 0x000fe200078810ff */
[----:B------:R3:W-:Y:S01]  /*86d0*/  @P2 STG.E desc[UR16][R26.64], R23 ;  /* 0x000000171a002986 */ /* 0x0007e2000c101910 */
[C---:B------:R-:W-:Y:S01]  /*86e0*/  ISETP.LT.AND P2, PT, R214.reuse, R139, !P0 ;  /* 0x0000008bd600720c */ /* 0x040fe20004741270 */
[----:B------:R-:W-:Y:S01]  /*86f0*/  IMAD R214, R214, UR6, RZ ;  /* 0x00000006d6d67c24 */ /* 0x000fe2000f8e02ff */
[----:B------:R-:W-:Y:S01]  /*8700*/  LEA.HI.X.SX32 R31, R216, R35, 0x2, P4 ;  /* 0x00000023d81f7211 */ /* 0x000fe200020f16ff */
[----:B------:R4:W-:Y:S01]  /*8710*/  @P1 STG.E desc[UR16][R2.64], R16 ;  /* 0x0000001002001986 */ /* 0x0009e2000c101910 */
[C---:B------:R-:W-:Y:S01]  /*8720*/  ISETP.LT.AND P1, PT, R213.reuse, R139, !P0 ;  /* 0x0000008bd500720c */ /* 0x040fe20004721270 */
[----:B------:R-:W-:Y:S01]  /*8730*/  IMAD R213, R213, UR6, RZ ;  /* 0x00000006d5d57c24 */ /* 0x000fe2000f8e02ff */
[-C--:B------:R-:W-:Y:S01]  /*8740*/  LEA R20, P4, R215, R33.reuse, 0x2 ;  /* 0x00000021d7147211 */ /* 0x080fe200078810ff */
[----:B------:R-:W-:Y:S01]  /*8750*/  @P6 STG.E desc[UR16][R30.64], R17 ;  /* 0x000000111e006986 */ /* 0x000fe2000c101910 */
[----:B--2---:R-:W-:-:S02]  /*8760*/  LEA R22, P6, R214, R33, 0x2 ;  /* 0x00000021d6167211 */ /* 0x004fc400078c10ff */
[----:B------:R-:W-:Y:S02]  /*8770*/  LEA.HI.X.SX32 R21, R215, R35, 0x2, P4 ;  /* 0x00000023d7157211 */ /* 0x000fe400020f16ff */
[C---:B------:R-:W-:Y:S01]  /*8780*/  ISETP.LT.AND P4, PT, R212.reuse, R139, !P0 ;  /* 0x0000008bd400720c */ /* 0x040fe20004781270 */
[----:B------:R-:W-:Y:S01]  /*8790*/  IMAD R212, R212, UR6, RZ ;  /* 0x00000006d4d47c24 */ /* 0x000fe2000f8e02ff */
[----:B---3--:R-:W-:Y:S01]  /*87a0*/  LEA.HI.X.SX32 R23, R214, R35, 0x2, P6 ;  /* 0x00000023d6177211 */ /* 0x008fe200030f16ff */
[----:B------:R2:W-:Y:S01]  /*87b0*/  @P3 STG.E desc[UR16][R20.64], R18 ;  /* 0x0000001214003986 */ /* 0x0005e2000c101910 */
[----:B----4-:R-:W-:Y:S02]  /*87c0*/  LEA R2, P5, R213, R33, 0x2 ;  /* 0x00000021d5027211 */ /* 0x010fe400078a10ff */
[C---:B------:R-:W-:Y:S01]  /*87d0*/  ISETP.LT.AND P3, PT, R211.reuse, R139, !P0 ;  /* 0x0000008bd300720c */ /* 0x040fe20004761270 */
[----:B------:R-:W-:Y:S01]  /*87e0*/  IMAD R211, R211, UR6, RZ ;  /* 0x00000006d3d37c24 */ /* 0x000fe2000f8e02ff */
[----:B------:R-:W-:Y:S01]  /*87f0*/  LEA.HI.X.SX32 R3, R213, R35, 0x2, P5 ;  /* 0x00000023d5037211 */ /* 0x000fe200028f16ff */
[----:B------:R-:W-:Y:S01]  /*8800*/  @P2 STG.E desc[UR16][R22.64], R19 ;  /* 0x0000001316002986 */ /* 0x000fe2000c101910 */
[----:B------:R-:W-:-:S02]  /*8810*/  LEA R24, P5, R212, R33, 0x2 ;  /* 0x00000021d4187211 */ /* 0x000fc400078a10ff */
[----:B------:R-:W-:Y:S01]  /*8820*/  ISETP.LT.AND P2, PT, R202, R139, !P0 ;  /* 0x0000008bca00720c */ /* 0x000fe20004741270 */
[----:B-----5:R3:W-:Y:S01]  /*8830*/  @P1 STG.E desc[UR16][R2.64], R4 ;  /* 0x0000000402001986 */ /* 0x0207e2000c101910 */
[----:B------:R-:W-:Y:S01]  /*8840*/  LEA.HI.X.SX32 R25, R212, R35, 0x2, P5 ;  /* 0x00000023d4197211 */ /* 0x000fe200028f16ff */
[----:B------:R-:W-:Y:S01]  /*8850*/  IMAD R202, R202, UR6, RZ ;  /* 0x00000006caca7c24 */ /* 0x000fe2000f8e02ff */
[C---:B------:R-:W-:Y:S01]  /*8860*/  ISETP.LT.AND P1, PT, R201.reuse, R139, !P0 ;  /* 0x0000008bc900720c */ /* 0x040fe20004721270 */
[----:B------:R-:W-:Y:S01]  /*8870*/  IMAD R201, R201, UR6, RZ ;  /* 0x00000006c9c97c24 */ /* 0x000fe2000f8e02ff */
[CC--:B------:R-:W-:Y:S01]  /*8880*/  LEA R16, P5, R211.reuse, R33.reuse, 0x2 ;  /* 0x00000021d3107211 */ /* 0x0c0fe200078a10ff */
[----:B------:R-:W-:Y:S01]  /*8890*/  @P4 STG.E desc[UR16][R24.64], R5 ;  /* 0x0000000518004986 */ /* 0x000fe2000c101910 */
[----:B--2---:R-:W-:Y:S02]  /*88a0*/  LEA R18, P6, R202, R33, 0x2 ;  /* 0x00000021ca127211 */ /* 0x004fe400078c10ff */
[----:B------:R-:W-:-:S02]  /*88b0*/  LEA.HI.X.SX32 R17, R211, R35, 0x2, P5 ;  /* 0x00000023d3117211 */ /* 0x000fc400028f16ff */
[C---:B------:R-:W-:Y:S01]  /*88c0*/  ISETP.LT.AND P5, PT, R200.reuse, R139, !P0 ;  /* 0x0000008bc800720c */ /* 0x040fe200047a1270 */
[----:B------:R-:W-:Y:S01]  /*88d0*/  IMAD R200, R200, UR6, RZ ;  /* 0x00000006c8c87c24 */ /* 0x000fe2000f8e02ff */
[C---:B---3--:R-:W-:Y:S01]  /*88e0*/  LEA R2, P4, R201.reuse, R33, 0x2 ;  /* 0x00000021c9027211 */ /* 0x048fe200078810ff */
[----:B------:R-:W-:Y:S01]  /*88f0*/  @P3 STG.E desc[UR16][R16.64], R6 ;  /* 0x0000000610003986 */ /* 0x000fe2000c101910 */
[-C--:B------:R-:W-:Y:S02]  /*8900*/  LEA.HI.X.SX32 R19, R202, R35.reuse, 0x2, P6 ;  /* 0x00000023ca137211 */ /* 0x080fe400030f16ff */
[----:B------:R-:W-:Y:S02]  /*8910*/  LEA.HI.X.SX32 R3, R201, R35, 0x2, P4 ;  /* 0x00000023c9037211 */ /* 0x000fe400020f16ff */
[----:B------:R-:W-:Y:S01]  /*8920*/  LEA R20, P4, R200, R33, 0x2 ;  /* 0x00000021c8147211 */ /* 0x000fe200078810ff */
[----:B------:R2:W-:Y:S01]  /*8930*/  @P2 STG.E desc[UR16][R18.64], R7 ;  /* 0x0000000712002986 */ /* 0x0005e2000c101910 */
[CC--:B------:R-:W-:Y:S01]  /*8940*/  ISETP.LT.AND P3, PT, R166.reuse, R139.reuse, !P0 ;  /* 0x0000008ba600720c */ /* 0x0c0fe20004761270 */
[----:B------:R-:W-:Y:S01]  /*8950*/  IMAD R166, R166, UR6, RZ ;  /* 0x00000006a6a67c24 */ /* 0x000fe2000f8e02ff */
[C---:B------:R-:W-:Y:S01]  /*8960*/  ISETP.LT.AND P2, PT, R165.reuse, R139, !P0 ;  /* 0x0000008ba500720c */ /* 0x040fe20004741270 */
[----:B------:R-:W-:Y:S01]  /*8970*/  IMAD R165, R165, UR6, RZ ;  /* 0x00000006a5a57c24 */ /* 0x000fe2000f8e02ff */
[----:B------:R-:W-:Y:S01]  /*8980*/  LEA.HI.X.SX32 R21, R200, R35, 0x2, P4 ;  /* 0x00000023c8157211 */ /* 0x000fe200020f16ff */
[----:B------:R3:W-:Y:S01]  /*8990*/  @P1 STG.E desc[UR16][R2.64], R8 ;  /* 0x0000000802001986 */ /* 0x0007e2000c101910 */
[C---:B------:R-:W-:Y:S01]  /*89a0*/  ISETP.LT.AND P1, PT, R164.reuse, R139, !P0 ;  /* 0x0000008ba400720c */ /* 0x040fe20004721270 */
[----:B------:R-:W-:Y:S01]  /*89b0*/  IMAD R164, R164, UR6, RZ ;  /* 0x00000006a4a47c24 */ /* 0x000fe2000f8e02ff */
[----:B------:R-:W-:Y:S01]  /*89c0*/  LEA R4, P4, R166, R33, 0x2 ;  /* 0x00000021a6047211 */ /* 0x000fe200078810ff */
[----:B------:R-:W-:Y:S01]  /*89d0*/  @P5 STG.E desc[UR16][R20.64], R9 ;  /* 0x0000000914005986 */ /* 0x000fe2000c101910 */
[----:B--2---:R-:W-:-:S02]  /*89e0*/  IMAD R18, R158, UR6, RZ ;  /* 0x000000069e127c24 */ /* 0x004fc4000f8e02ff */
[----:B------:R-:W-:Y:S01]  /*89f0*/  LEA.HI.X.SX32 R5, R166, R35, 0x2, P4 ;  /* 0x00000023a6057211 */ /* 0x000fe200020f16ff */
[----:B------:R-:W-:Y:S01]  /*8a00*/  IMAD R19, R157, UR6, RZ ;  /* 0x000000069d137c24 */ /* 0x000fe2000f8e02ff */
[----:B------:R-:W-:Y:S02]  /*8a10*/  ISETP.LT.AND P4, PT, R163, R139, !P0 ;  /* 0x0000008ba300720c */ /* 0x000fe40004781270 */
[CC--:B------:R-:W-:Y:S01]  /*8a20*/  LEA R6, P6, R164.reuse, R33.reuse, 0x2 ;  /* 0x00000021a4067211 */ /* 0x0c0fe200078c10ff */
[----:B------:R-:W-:Y:S01]  /*8a30*/  @P3 STG.E desc[UR16][R4.64], R10 ;  /* 0x0000000a04003986 */ /* 0x000fe2000c101910 */
[C---:B---3--:R-:W-:Y:S02]  /*8a40*/  LEA R2, P5, R165.reuse, R33, 0x2 ;  /* 0x00000021a5027211 */ /* 0x048fe400078a10ff */
[-C--:B------:R-:W-:Y:S02]  /*8a50*/  LEA.HI.X.SX32 R7, R164, R35.reuse, 0x2, P6 ;  /* 0x00000023a4077211 */ /* 0x080fe400030f16ff */
[----:B------:R-:W-:-:S02]  /*8a60*/  LEA.HI.X.SX32 R3, R165, R35, 0x2, P5 ;  /* 0x00000023a5037211 */ /* 0x000fc400028f16ff */
[----:B------:R-:W-:Y:S02]  /*8a70*/  LEA R16, P5, R0, R33, 0x2 ;  /* 0x0000002100107211 */ /* 0x000fe400078a10ff */
[----:B------:R-:W-:Y:S01]  /*8a80*/  ISETP.LT.AND P3, PT, R160, R139, !P0 ;  /* 0x0000008ba000720c */ /* 0x000fe20004761270 */
[----:B------:R2:W-:Y:S01]  /*8a90*/  @P2 STG.E desc[UR16][R2.64], R11 ;  /* 0x0000000b02002986 */ /* 0x0005e2000c101910 */
[----:B------:R-:W-:Y:S01]  /*8aa0*/  LEA.HI.X.SX32 R17, R0, R35, 0x2, P5 ;  /* 0x0000002300117211 */ /* 0x000fe200028f16ff */
[----:B------:R-:W-:Y:S01]  /*8ab0*/  IMAD R160, R160, UR6, RZ ;  /* 0x00000006a0a07c24 */ /* 0x000fe2000f8e02ff */
[C---:B------:R-:W-:Y:S01]  /*8ac0*/  ISETP.LT.AND P5, PT, R162.reuse, R139, !P0 ;  /* 0x0000008ba200720c */ /* 0x040fe200047a1270 */
[----:B------:R-:W-:Y:S01]  /*8ad0*/  IMAD R162, R162, UR6, RZ ;  /* 0x00000006a2a27c24 */ /* 0x000fe2000f8e02ff */
[----:B------:R3:W-:Y:S01]  /*8ae0*/  @P1 STG.E desc[UR16][R6.64], R12 ;  /* 0x0000000c06001986 */ /* 0x0007e2000c101910 */
[----:B------:R-:W-:-:S03]  /*8af0*/  IMAD R0, R159, UR6, RZ ;  /* 0x000000069f007c24 */ /* 0x000fc6000f8e02ff */
[----:B------:R4:W-:Y:S01]  /*8b00*/  @P4 STG.E desc[UR16][R16.64], R13 ;  /* 0x0000000d10004986 */ /* 0x0009e2000c101910 */
[C---:B------:R-:W-:Y:S01]  /*8b10*/  ISETP.LT.AND P4, PT, R161.reuse, R139, !P0 ;  /* 0x0000008ba100720c */ /* 0x040fe20004781270 */
[----:B------:R-:W-:Y:S01]  /*8b20*/  IMAD R161, R161, UR6, RZ ;  /* 0x00000006a1a17c24 */ /* 0x000fe2000f8e02ff */
[----:B--2---:R-:W-:-:S04]  /*8b30*/  LEA R2, P1, R162, R33, 0x2 ;  /* 0x00000021a2027211 */ /* 0x004fc800078210ff */
[----:B------:R-:W-:Y:S02]  /*8b40*/  LEA.HI.X.SX32 R3, R162, R35, 0x2, P1 ;  /* 0x00000023a2037211 */ /* 0x000fe400008f16ff */
[-C--:B---3--:R-:W-:Y:S02]  /*8b50*/  LEA R6, P2, R160, R33.reuse, 0x2 ;  /* 0x00000021a0067211 */ /* 0x088fe400078410ff */
[----:B------:R-:W-:Y:S01]  /*8b60*/  LEA R8, P1, R0, R33, 0x2 ;  /* 0x0000002100087211 */ /* 0x000fe200078210ff */
[----:B------:R2:W-:Y:S01]  /*8b70*/  @P5 STG.E desc[UR16][R2.64], R14 ;  /* 0x0000000e02005986 */ /* 0x0005e2000c101910 */
[----:B------:R-:W-:Y:S02]  /*8b80*/  LEA.HI.X.SX32 R7, R160, R35, 0x2, P2 ;  /* 0x00000023a0077211 */ /* 0x000fe400010f16ff */
[----:B------:R-:W-:Y:S02]  /*8b90*/  LEA R4, P6, R161, R33, 0x2 ;  /* 0x00000021a1047211 */ /* 0x000fe400078c10ff */
[----:B------:R-:W-:-:S02]  /*8ba0*/  ISETP.LT.AND P2, PT, R159, R139, !P0 ;  /* 0x0000008b9f00720c */ /* 0x000fc40004741270 */
[----:B------:R-:W-:Y:S02]  /*8bb0*/  LEA.HI.X.SX32 R9, R0, R35, 0x2, P1 ;  /* 0x0000002300097211 */ /* 0x000fe400008f16ff */
[-C--:B------:R-:W-:Y:S02]  /*8bc0*/  ISETP.LT.AND P1, PT, R158, R139.reuse, !P0 ;  /* 0x0000008b9e00720c */ /* 0x080fe40004721270 */
[----:B------:R-:W-:Y:S02]  /*8bd0*/  ISETP.LT.AND P0, PT, R157, R139, !P0 ;  /* 0x0000008b9d00720c */ /* 0x000fe40004701270 */
[----:B------:R-:W-:Y:S02]  /*8be0*/  LEA.HI.X.SX32 R5, R161, R35, 0x2, P6 ;  /* 0x00000023a1057211 */ /* 0x000fe400030f16ff */
[----:B------:R-:W-:-:S03]  /*8bf0*/  LEA R10, P6, R18, R33, 0x2 ;  /* 0x00000021120a7211 */ /* 0x000fc600078c10ff */
[----:B------:R2:W-:Y:S01]  /*8c00*/  @P4 STG.E desc[UR16][R4.64], R15 ;  /* 0x0000000f04004986 */ /* 0x0005e2000c101910 */
[----:B------:R-:W-:Y:S02]  /*8c10*/  LEA.HI.X.SX32 R11, R18, R35, 0x2, P6 ;  /* 0x00000023120b7211 */ /* 0x000fe400030f16ff */
[C---:B------:R-:W-:Y:S01]  /*8c20*/  LEA R12, P6, R19.reuse, R33, 0x2 ;  /* 0x00000021130c7211 */ /* 0x040fe200078c10ff */
[----:B-1----:R2:W-:Y:S03]  /*8c30*/  @P3 STG.E desc[UR16][R6.64], R168 ;  /* 0x000000a806003986 */ /* 0x0025e6000c101910 */
[----:B----4-:R-:W-:Y:S01]  /*8c40*/  LEA.HI.X.SX32 R13, R19, R35, 0x2, P6 ;  /* 0x00000023130d7211 */ /* 0x010fe200030f16ff */
[----:B------:R2:W-:Y:S04]  /*8c50*/  @P2 STG.E desc[UR16][R8.64], R169 ;  /* 0x000000a908002986 */ /* 0x0005e8000c101910 */
[----:B------:R2:W-:Y:S01]  /*8c60*/  @P1 STG.E desc[UR16][R10.64], R170 ;  /* 0x000000aa0a001986 */ /* 0x0005e2000c101910 */
[----:B------:R-:W-:Y:S05]  /*8c70*/  @!P0 EXIT ;  /* 0x000000000000894d */ /* 0x000fea0003800000 */
[----:B------:R-:W-:Y:S01]  /*8c80*/  STG.E desc[UR16][R12.64], R171 ;  /* 0x000000ab0c007986 */ /* 0x000fe2000c101910 */
[----:B------:R-:W-:Y:S05]  /*8c90*/  EXIT ;  /* 0x000000000000794d */ /* 0x000fea0003800000 */
.L_x_2:
[----:B------:R-:W-:-:S00]  /*8ca0*/  BRA `(.L_x_2) ;  /* 0xfffffffc00fc7947 */ /* 0x000fc0000383ffff */
[----:B------:R-:W-:-:S00]  /*8cb0*/  NOP ;  /* 0x0000000000007918 */ /* 0x000fc00000000000 */
        /* <DEDUP_REMOVED lines=12> */
.L_x_3:


//--------------------- .nv.shared.matmul_kernel  --------------------------
	.section	.nv.shared.matmul_kernel,"aw",@nobits
	.sectionflags	@""
	.align	16
	.zero		1024


//--------------------- .nv.shared.reserved.0     --------------------------
	.section	.nv.shared.reserved.0,"aw",@nobits
	.weak		__nv_reservedSMEM_offset_0_alias
	.size		__nv_reservedSMEM_offset_0_alias, 0, 0
	.other		__nv_reservedSMEM_offset_0_alias,@"STO_CUDA_RESERVED_SHARED STV_DEFAULT"
__nv_reservedSMEM_offset_0_alias:
	.zero		0


//--------------------- .nv.constant0.matmul_kernel --------------------------
	.section	.nv.constant0.matmul_kernel,"a",@progbits
	.sectionflags	@""
	.align	4
.nv.constant0.matmul_kernel:
	.zero		608


//--------------------- SYMBOLS --------------------------

	.type		.nv.reservedSmem.offset0,@object
	.size		.nv.reservedSmem.offset0,0x4
